//
// Generated by NVIDIA NVVM Compiler
//
// Compiler Build ID: CL-36424714
// Cuda compilation tools, release 13.0, V13.0.88
// Based on NVVM 20.0.0
//

.version 9.0
.target sm_100
.address_size 64

	// .globl	_Z15phase1_cal_cudaPiiiiiiiii
.extern .shared .align 16 .b8 sm[];

.visible .entry _Z15phase1_cal_cudaPiiiiiiiii(
	.param .u64 .ptr .align 1 _Z15phase1_cal_cudaPiiiiiiiii_param_0,
	.param .u32 _Z15phase1_cal_cudaPiiiiiiiii_param_1,
	.param .u32 _Z15phase1_cal_cudaPiiiiiiiii_param_2,
	.param .u32 _Z15phase1_cal_cudaPiiiiiiiii_param_3,
	.param .u32 _Z15phase1_cal_cudaPiiiiiiiii_param_4,
	.param .u32 _Z15phase1_cal_cudaPiiiiiiiii_param_5,
	.param .u32 _Z15phase1_cal_cudaPiiiiiiiii_param_6,
	.param .u32 _Z15phase1_cal_cudaPiiiiiiiii_param_7,
	.param .u32 _Z15phase1_cal_cudaPiiiiiiiii_param_8
)
{
	.reg .pred 	%p<22>;
	.reg .b32 	%r<112>;
	.reg .b64 	%rd<7>;

	ld.param.u64 	%rd2, [_Z15phase1_cal_cudaPiiiiiiiii_param_0];
	ld.param.u32 	%r52, [_Z15phase1_cal_cudaPiiiiiiiii_param_1];
	ld.param.u32 	%r54, [_Z15phase1_cal_cudaPiiiiiiiii_param_4];
	ld.param.u32 	%r56, [_Z15phase1_cal_cudaPiiiiiiiii_param_5];
	ld.param.u32 	%r55, [_Z15phase1_cal_cudaPiiiiiiiii_param_6];
	ld.param.u32 	%r57, [_Z15phase1_cal_cudaPiiiiiiiii_param_7];
	ld.param.u32 	%r58, [_Z15phase1_cal_cudaPiiiiiiiii_param_8];
	cvta.to.global.u64 	%rd1, %rd2;
	add.s32 	%r1, %r58, %r56;
	add.s32 	%r2, %r57, %r55;
	mov.u32 	%r59, %ctaid.x;
	add.s32 	%r101, %r56, %r59;
	setp.ge.s32 	%p2, %r101, %r1;
	@%p2 bra 	$L__BB0_27;
	mov.u32 	%r4, %tid.y;
	mov.u32 	%r5, %ntid.y;
	mov.u32 	%r6, %ntid.x;
	shl.b32 	%r7, %r54, 6;
	add.s32 	%r60, %r7, 64;
	setp.ne.s32 	%p3, %r7, 2147483584;
	setp.lt.s32 	%p4, %r7, %r52;
	and.pred  	%p1, %p3, %p4;
	shl.b32 	%r8, %r54, 12;
	min.s32 	%r9, %r60, %r52;
	shl.b32 	%r10, %r5, 2;
	not.pred 	%p10, %p1;
$L__BB0_2:
	ld.param.u32 	%r100, [_Z15phase1_cal_cudaPiiiiiiiii_param_6];
	mov.u32 	%r61, %ctaid.y;
	add.s32 	%r102, %r100, %r61;
	setp.ge.s32 	%p5, %r102, %r2;
	@%p5 bra 	$L__BB0_26;
	ld.param.u32 	%r98, [_Z15phase1_cal_cudaPiiiiiiiii_param_3];
	mul.lo.s32 	%r13, %r101, %r98;
	add.s32 	%r62, %r13, %r98;
	min.s32 	%r14, %r62, %r52;
	mov.u32 	%r63, %tid.x;
	add.s32 	%r15, %r13, %r63;
	shl.b32 	%r64, %r13, 6;
	sub.s32 	%r16, %r4, %r64;
$L__BB0_4:
	ld.param.u32 	%r99, [_Z15phase1_cal_cudaPiiiiiiiii_param_3];
	setp.ge.s32 	%p6, %r15, %r14;
	mul.lo.s32 	%r18, %r102, %r99;
	add.s32 	%r65, %r18, %r99;
	min.s32 	%r19, %r65, %r52;
	@%p6 bra 	$L__BB0_10;
	add.s32 	%r20, %r18, %r4;
	mov.u32 	%r103, %r15;
$L__BB0_6:
	setp.ge.s32 	%p7, %r20, %r19;
	@%p7 bra 	$L__BB0_9;
	shl.b32 	%r66, %r103, 6;
	add.s32 	%r67, %r16, %r66;
	shl.b32 	%r68, %r67, 2;
	mov.u32 	%r69, sm;
	add.s32 	%r105, %r69, %r68;
	mad.lo.s32 	%r104, %r103, %r52, %r20;
	mov.u32 	%r106, %r20;
$L__BB0_8:
	mul.wide.s32 	%rd3, %r104, 4;
	add.s64 	%rd4, %rd1, %rd3;
	ld.global.u32 	%r70, [%rd4];
	st.shared.u32 	[%r105], %r70;
	add.s32 	%r106, %r106, %r5;
	add.s32 	%r105, %r105, %r10;
	add.s32 	%r104, %r104, %r5;
	setp.lt.s32 	%p8, %r106, %r19;
	@%p8 bra 	$L__BB0_8;
$L__BB0_9:
	add.s32 	%r103, %r103, %r6;
	setp.lt.s32 	%p9, %r103, %r14;
	@%p9 bra 	$L__BB0_6;
$L__BB0_10:
	bar.sync 	0;
	@%p10 bra 	$L__BB0_19;
	add.s32 	%r31, %r18, %r4;
	mov.u32 	%r107, %r7;
$L__BB0_12:
	setp.ge.s32 	%p11, %r15, %r14;
	@%p11 bra 	$L__BB0_18;
	sub.s32 	%r34, %r107, %r7;
	shl.b32 	%r71, %r107, 6;
	sub.s32 	%r35, %r71, %r8;
	mov.u32 	%r108, %r15;
$L__BB0_14:
	setp.ge.s32 	%p12, %r31, %r19;
	sub.s32 	%r72, %r108, %r13;
	shl.b32 	%r37, %r72, 6;
	add.s32 	%r73, %r37, %r34;
	shl.b32 	%r74, %r73, 2;
	mov.u32 	%r75, sm;
	add.s32 	%r38, %r75, %r74;
	@%p12 bra 	$L__BB0_17;
	ld.shared.u32 	%r39, [%r38];
	mov.u32 	%r109, %r31;
$L__BB0_16:
	sub.s32 	%r76, %r109, %r18;
	add.s32 	%r77, %r35, %r76;
	shl.b32 	%r78, %r77, 2;
	mov.u32 	%r79, sm;
	add.s32 	%r80, %r79, %r78;
	ld.shared.u32 	%r81, [%r80];
	add.s32 	%r82, %r81, %r39;
	add.s32 	%r83, %r37, %r76;
	shl.b32 	%r84, %r83, 2;
	add.s32 	%r85, %r79, %r84;
	ld.shared.u32 	%r86, [%r85];
	min.s32 	%r87, %r82, %r86;
	st.shared.u32 	[%r85], %r87;
	add.s32 	%r109, %r109, %r5;
	setp.lt.s32 	%p13, %r109, %r19;
	@%p13 bra 	$L__BB0_16;
$L__BB0_17:
	add.s32 	%r108, %r108, %r6;
	setp.lt.s32 	%p14, %r108, %r14;
	@%p14 bra 	$L__BB0_14;
$L__BB0_18:
	bar.sync 	0;
	add.s32 	%r107, %r107, 1;
	setp.lt.s32 	%p15, %r107, %r9;
	@%p15 bra 	$L__BB0_12;
$L__BB0_19:
	setp.ge.s32 	%p16, %r15, %r14;
	@%p16 bra 	$L__BB0_25;
	add.s32 	%r32, %r18, %r4;
	mov.u32 	%r110, %r15;
$L__BB0_21:
	setp.ge.s32 	%p17, %r32, %r19;
	@%p17 bra 	$L__BB0_24;
	sub.s32 	%r88, %r110, %r13;
	shl.b32 	%r45, %r88, 6;
	mul.lo.s32 	%r46, %r110, %r52;
	mov.u32 	%r111, %r32;
$L__BB0_23:
	sub.s32 	%r89, %r111, %r18;
	add.s32 	%r90, %r45, %r89;
	shl.b32 	%r91, %r90, 2;
	mov.u32 	%r92, sm;
	add.s32 	%r93, %r92, %r91;
	ld.shared.u32 	%r94, [%r93];
	add.s32 	%r95, %r111, %r46;
	mul.wide.s32 	%rd5, %r95, 4;
	add.s64 	%rd6, %rd1, %rd5;
	st.global.u32 	[%rd6], %r94;
	add.s32 	%r111, %r111, %r5;
	setp.lt.s32 	%p18, %r111, %r19;
	@%p18 bra 	$L__BB0_23;
$L__BB0_24:
	add.s32 	%r110, %r110, %r6;
	setp.lt.s32 	%p19, %r110, %r14;
	@%p19 bra 	$L__BB0_21;
$L__BB0_25:
	mov.u32 	%r96, %nctaid.y;
	add.s32 	%r102, %r102, %r96;
	setp.lt.s32 	%p20, %r102, %r2;
	@%p20 bra 	$L__BB0_4;
$L__BB0_26:
	mov.u32 	%r97, %nctaid.x;
	add.s32 	%r101, %r101, %r97;
	setp.lt.s32 	%p21, %r101, %r1;
	@%p21 bra 	$L__BB0_2;
$L__BB0_27:
	ret;

}
	// .globl	_Z15phase3_cal_cudaPiiiiiiiii
.visible .entry _Z15phase3_cal_cudaPiiiiiiiii(
	.param .u64 .ptr .align 1 _Z15phase3_cal_cudaPiiiiiiiii_param_0,
	.param .u32 _Z15phase3_cal_cudaPiiiiiiiii_param_1,
	.param .u32 _Z15phase3_cal_cudaPiiiiiiiii_param_2,
	.param .u32 _Z15phase3_cal_cudaPiiiiiiiii_param_3,
	.param .u32 _Z15phase3_cal_cudaPiiiiiiiii_param_4,
	.param .u32 _Z15phase3_cal_cudaPiiiiiiiii_param_5,
	.param .u32 _Z15phase3_cal_cudaPiiiiiiiii_param_6,
	.param .u32 _Z15phase3_cal_cudaPiiiiiiiii_param_7,
	.param .u32 _Z15phase3_cal_cudaPiiiiiiiii_param_8
)
{
	.reg .pred 	%p<32>;
	.reg .b32 	%r<152>;
	.reg .b64 	%rd<11>;

	ld.param.u64 	%rd2, [_Z15phase3_cal_cudaPiiiiiiiii_param_0];
	ld.param.u32 	%r65, [_Z15phase3_cal_cudaPiiiiiiiii_param_1];
	ld.param.u32 	%r69, [_Z15phase3_cal_cudaPiiiiiiiii_param_5];
	ld.param.u32 	%r68, [_Z15phase3_cal_cudaPiiiiiiiii_param_6];
	ld.param.u32 	%r70, [_Z15phase3_cal_cudaPiiiiiiiii_param_7];
	ld.param.u32 	%r71, [_Z15phase3_cal_cudaPiiiiiiiii_param_8];
	cvta.to.global.u64 	%rd1, %rd2;
	add.s32 	%r1, %r71, %r69;
	add.s32 	%r2, %r70, %r68;
	mov.u32 	%r72, %ctaid.x;
	add.s32 	%r137, %r69, %r72;
	setp.ge.s32 	%p4, %r137, %r1;
	@%p4 bra 	$L__BB1_39;
	ld.param.u32 	%r133, [_Z15phase3_cal_cudaPiiiiiiiii_param_4];
	mov.u32 	%r4, %tid.x;
	mov.u32 	%r5, %tid.y;
	mov.u32 	%r6, %ntid.y;
	mov.u32 	%r7, %ntid.x;
	shl.b32 	%r8, %r133, 6;
	add.s32 	%r73, %r8, %r4;
	add.s32 	%r74, %r8, 64;
	min.s32 	%r9, %r74, %r65;
	setp.gt.s32 	%p1, %r9, %r73;
	add.s32 	%r75, %r8, %r5;
	setp.gt.s32 	%p2, %r9, %r75;
	setp.ne.s32 	%p5, %r8, 2147483584;
	setp.lt.s32 	%p6, %r8, %r65;
	and.pred  	%p3, %p5, %p6;
	shl.b32 	%r10, %r133, 12;
	shl.b32 	%r11, %r6, 2;
	not.pred 	%p12, %p1;
	not.pred 	%p16, %p2;
	not.pred 	%p20, %p3;
$L__BB1_2:
	ld.param.u32 	%r136, [_Z15phase3_cal_cudaPiiiiiiiii_param_6];
	mov.u32 	%r76, %ctaid.y;
	add.s32 	%r138, %r136, %r76;
	setp.ge.s32 	%p7, %r138, %r2;
	@%p7 bra 	$L__BB1_38;
	ld.param.u32 	%r131, [_Z15phase3_cal_cudaPiiiiiiiii_param_3];
	mul.lo.s32 	%r14, %r137, %r131;
	add.s32 	%r77, %r14, %r131;
	min.s32 	%r15, %r77, %r65;
	add.s32 	%r16, %r14, %r4;
	shl.b32 	%r78, %r14, 6;
	sub.s32 	%r17, %r5, %r78;
$L__BB1_4:
	ld.param.u32 	%r132, [_Z15phase3_cal_cudaPiiiiiiiii_param_3];
	setp.ge.s32 	%p8, %r16, %r15;
	mul.lo.s32 	%r19, %r138, %r132;
	add.s32 	%r79, %r19, %r132;
	min.s32 	%r20, %r79, %r65;
	@%p8 bra 	$L__BB1_10;
	add.s32 	%r21, %r19, %r5;
	mov.u32 	%r139, %r16;
$L__BB1_6:
	setp.ge.s32 	%p9, %r21, %r20;
	@%p9 bra 	$L__BB1_9;
	shl.b32 	%r80, %r139, 6;
	add.s32 	%r81, %r17, %r80;
	shl.b32 	%r82, %r81, 2;
	mov.u32 	%r83, sm;
	add.s32 	%r141, %r83, %r82;
	mad.lo.s32 	%r140, %r139, %r65, %r21;
	mov.u32 	%r142, %r21;
$L__BB1_8:
	mul.wide.s32 	%rd3, %r140, 4;
	add.s64 	%rd4, %rd1, %rd3;
	ld.global.u32 	%r84, [%rd4];
	st.shared.u32 	[%r141], %r84;
	add.s32 	%r142, %r142, %r6;
	add.s32 	%r141, %r141, %r11;
	add.s32 	%r140, %r140, %r6;
	setp.lt.s32 	%p10, %r142, %r20;
	@%p10 bra 	$L__BB1_8;
$L__BB1_9:
	add.s32 	%r139, %r139, %r7;
	setp.lt.s32 	%p11, %r139, %r15;
	@%p11 bra 	$L__BB1_6;
$L__BB1_10:
	@%p12 bra 	$L__BB1_16;
	add.s32 	%r143, %r8, %r4;
	add.s32 	%r33, %r19, %r5;
$L__BB1_12:
	setp.ge.s32 	%p13, %r33, %r20;
	@%p13 bra 	$L__BB1_15;
	ld.param.u32 	%r134, [_Z15phase3_cal_cudaPiiiiiiiii_param_4];
	mul.lo.s32 	%r35, %r143, %r65;
	shl.b32 	%r85, %r143, 6;
	shl.b32 	%r86, %r134, 12;
	add.s32 	%r87, %r86, %r19;
	sub.s32 	%r36, %r85, %r87;
	mov.u32 	%r144, %r33;
$L__BB1_14:
	add.s32 	%r88, %r144, %r35;
	mul.wide.s32 	%rd5, %r88, 4;
	add.s64 	%rd6, %rd1, %rd5;
	ld.global.u32 	%r89, [%rd6];
	add.s32 	%r90, %r36, %r144;
	shl.b32 	%r91, %r90, 2;
	mov.u32 	%r92, sm;
	add.s32 	%r93, %r92, %r91;
	st.shared.u32 	[%r93+32768], %r89;
	add.s32 	%r144, %r144, %r6;
	setp.lt.s32 	%p14, %r144, %r20;
	@%p14 bra 	$L__BB1_14;
$L__BB1_15:
	add.s32 	%r143, %r143, %r7;
	setp.lt.s32 	%p15, %r143, %r9;
	@%p15 bra 	$L__BB1_12;
$L__BB1_16:
	@%p16 bra 	$L__BB1_22;
	add.s32 	%r145, %r8, %r5;
$L__BB1_18:
	setp.ge.s32 	%p17, %r16, %r15;
	@%p17 bra 	$L__BB1_21;
	ld.param.u32 	%r135, [_Z15phase3_cal_cudaPiiiiiiiii_param_4];
	shl.b32 	%r94, %r145, 6;
	shl.b32 	%r95, %r135, 12;
	add.s32 	%r96, %r95, %r14;
	sub.s32 	%r42, %r94, %r96;
	mov.u32 	%r146, %r16;
$L__BB1_20:
	mad.lo.s32 	%r97, %r146, %r65, %r145;
	mul.wide.s32 	%rd7, %r97, 4;
	add.s64 	%rd8, %rd1, %rd7;
	ld.global.u32 	%r98, [%rd8];
	add.s32 	%r99, %r42, %r146;
	shl.b32 	%r100, %r99, 2;
	mov.u32 	%r101, sm;
	add.s32 	%r102, %r101, %r100;
	st.shared.u32 	[%r102+16384], %r98;
	add.s32 	%r146, %r146, %r7;
	setp.lt.s32 	%p18, %r146, %r15;
	@%p18 bra 	$L__BB1_20;
$L__BB1_21:
	add.s32 	%r145, %r145, %r6;
	setp.lt.s32 	%p19, %r145, %r9;
	@%p19 bra 	$L__BB1_18;
$L__BB1_22:
	bar.sync 	0;
	@%p20 bra 	$L__BB1_31;
	add.s32 	%r46, %r19, %r5;
	mov.u32 	%r147, %r8;
$L__BB1_24:
	setp.ge.s32 	%p21, %r16, %r15;
	@%p21 bra 	$L__BB1_30;
	shl.b32 	%r103, %r147, 6;
	sub.s32 	%r49, %r103, %r10;
	mov.u32 	%r148, %r16;
$L__BB1_26:
	setp.ge.s32 	%p22, %r46, %r20;
	@%p22 bra 	$L__BB1_29;
	sub.s32 	%r104, %r148, %r14;
	add.s32 	%r105, %r104, %r49;
	shl.b32 	%r106, %r105, 2;
	mov.u32 	%r107, sm;
	add.s32 	%r108, %r107, %r106;
	ld.shared.u32 	%r51, [%r108+16384];
	shl.b32 	%r52, %r104, 6;
	mov.u32 	%r149, %r46;
$L__BB1_28:
	sub.s32 	%r109, %r149, %r19;
	add.s32 	%r110, %r109, %r49;
	shl.b32 	%r111, %r110, 2;
	mov.u32 	%r112, sm;
	add.s32 	%r113, %r112, %r111;
	ld.shared.u32 	%r114, [%r113+32768];
	add.s32 	%r115, %r114, %r51;
	add.s32 	%r116, %r52, %r109;
	shl.b32 	%r117, %r116, 2;
	add.s32 	%r118, %r112, %r117;
	ld.shared.u32 	%r119, [%r118];
	min.s32 	%r120, %r115, %r119;
	st.shared.u32 	[%r118], %r120;
	add.s32 	%r149, %r149, %r6;
	setp.lt.s32 	%p23, %r149, %r20;
	@%p23 bra 	$L__BB1_28;
$L__BB1_29:
	add.s32 	%r148, %r148, %r7;
	setp.lt.s32 	%p24, %r148, %r15;
	@%p24 bra 	$L__BB1_26;
$L__BB1_30:
	add.s32 	%r147, %r147, 1;
	setp.lt.s32 	%p25, %r147, %r9;
	@%p25 bra 	$L__BB1_24;
$L__BB1_31:
	setp.ge.s32 	%p26, %r16, %r15;
	@%p26 bra 	$L__BB1_37;
	add.s32 	%r47, %r19, %r5;
	mov.u32 	%r150, %r16;
$L__BB1_33:
	setp.ge.s32 	%p27, %r47, %r20;
	@%p27 bra 	$L__BB1_36;
	sub.s32 	%r121, %r150, %r14;
	shl.b32 	%r58, %r121, 6;
	mul.lo.s32 	%r59, %r150, %r65;
	mov.u32 	%r151, %r47;
$L__BB1_35:
	sub.s32 	%r122, %r151, %r19;
	add.s32 	%r123, %r58, %r122;
	shl.b32 	%r124, %r123, 2;
	mov.u32 	%r125, sm;
	add.s32 	%r126, %r125, %r124;
	ld.shared.u32 	%r127, [%r126];
	add.s32 	%r128, %r151, %r59;
	mul.wide.s32 	%rd9, %r128, 4;
	add.s64 	%rd10, %rd1, %rd9;
	st.global.u32 	[%rd10], %r127;
	add.s32 	%r151, %r151, %r6;
	setp.lt.s32 	%p28, %r151, %r20;
	@%p28 bra 	$L__BB1_35;
$L__BB1_36:
	add.s32 	%r150, %r150, %r7;
	setp.lt.s32 	%p29, %r150, %r15;
	@%p29 bra 	$L__BB1_33;
$L__BB1_37:
	mov.u32 	%r129, %nctaid.y;
	add.s32 	%r138, %r138, %r129;
	setp.lt.s32 	%p30, %r138, %r2;
	@%p30 bra 	$L__BB1_4;
$L__BB1_38:
	mov.u32 	%r130, %nctaid.x;
	add.s32 	%r137, %r137, %r130;
	setp.lt.s32 	%p31, %r137, %r1;
	@%p31 bra 	$L__BB1_2;
$L__BB1_39:
	ret;

}
	// .globl	_Z16phase21_cal_cudaPiiiiiiiii
.visible .entry _Z16phase21_cal_cudaPiiiiiiiii(
	.param .u64 .ptr .align 1 _Z16phase21_cal_cudaPiiiiiiiii_param_0,
	.param .u32 _Z16phase21_cal_cudaPiiiiiiiii_param_1,
	.param .u32 _Z16phase21_cal_cudaPiiiiiiiii_param_2,
	.param .u32 _Z16phase21_cal_cudaPiiiiiiiii_param_3,
	.param .u32 _Z16phase21_cal_cudaPiiiiiiiii_param_4,
	.param .u32 _Z16phase21_cal_cudaPiiiiiiiii_param_5,
	.param .u32 _Z16phase21_cal_cudaPiiiiiiiii_param_6,
	.param .u32 _Z16phase21_cal_cudaPiiiiiiiii_param_7,
	.param .u32 _Z16phase21_cal_cudaPiiiiiiiii_param_8
)
{
	.reg .pred 	%p<27>;
	.reg .b32 	%r<130>;
	.reg .b64 	%rd<9>;

	ld.param.u64 	%rd2, [_Z16phase21_cal_cudaPiiiiiiiii_param_0];
	ld.param.u32 	%r56, [_Z16phase21_cal_cudaPiiiiiiiii_param_1];
	ld.param.u32 	%r60, [_Z16phase21_cal_cudaPiiiiiiiii_param_5];
	ld.param.u32 	%r59, [_Z16phase21_cal_cudaPiiiiiiiii_param_6];
	ld.param.u32 	%r61, [_Z16phase21_cal_cudaPiiiiiiiii_param_7];
	ld.param.u32 	%r62, [_Z16phase21_cal_cudaPiiiiiiiii_param_8];
	cvta.to.global.u64 	%rd1, %rd2;
	add.s32 	%r1, %r62, %r60;
	add.s32 	%r2, %r61, %r59;
	mov.u32 	%r63, %ctaid.x;
	add.s32 	%r117, %r60, %r63;
	setp.ge.s32 	%p3, %r117, %r1;
	@%p3 bra 	$L__BB2_33;
	ld.param.u32 	%r114, [_Z16phase21_cal_cudaPiiiiiiiii_param_4];
	mov.u32 	%r4, %tid.y;
	mov.u32 	%r5, %ntid.y;
	mov.u32 	%r6, %ntid.x;
	shl.b32 	%r7, %r114, 6;
	add.s32 	%r8, %r7, %r4;
	add.s32 	%r64, %r7, 64;
	min.s32 	%r9, %r64, %r56;
	setp.gt.s32 	%p1, %r9, %r8;
	setp.ne.s32 	%p4, %r7, 2147483584;
	setp.lt.s32 	%p5, %r7, %r56;
	and.pred  	%p2, %p4, %p5;
	shl.b32 	%r10, %r114, 12;
	shl.b32 	%r11, %r5, 2;
	not.pred 	%p11, %p1;
	not.pred 	%p15, %p2;
$L__BB2_2:
	ld.param.u32 	%r116, [_Z16phase21_cal_cudaPiiiiiiiii_param_6];
	mov.u32 	%r65, %ctaid.y;
	add.s32 	%r118, %r116, %r65;
	setp.ge.s32 	%p6, %r118, %r2;
	@%p6 bra 	$L__BB2_32;
	ld.param.u32 	%r112, [_Z16phase21_cal_cudaPiiiiiiiii_param_3];
	mul.lo.s32 	%r14, %r117, %r112;
	add.s32 	%r66, %r14, %r112;
	min.s32 	%r15, %r66, %r56;
	mov.u32 	%r67, %tid.x;
	add.s32 	%r16, %r14, %r67;
	shl.b32 	%r68, %r14, 6;
	sub.s32 	%r17, %r4, %r68;
$L__BB2_4:
	ld.param.u32 	%r113, [_Z16phase21_cal_cudaPiiiiiiiii_param_3];
	setp.ge.s32 	%p7, %r16, %r15;
	mul.lo.s32 	%r19, %r118, %r113;
	add.s32 	%r69, %r19, %r113;
	min.s32 	%r20, %r69, %r56;
	@%p7 bra 	$L__BB2_10;
	add.s32 	%r21, %r19, %r4;
	mov.u32 	%r119, %r16;
$L__BB2_6:
	setp.ge.s32 	%p8, %r21, %r20;
	@%p8 bra 	$L__BB2_9;
	shl.b32 	%r70, %r119, 6;
	add.s32 	%r71, %r17, %r70;
	shl.b32 	%r72, %r71, 2;
	mov.u32 	%r73, sm;
	add.s32 	%r121, %r73, %r72;
	mad.lo.s32 	%r120, %r119, %r56, %r21;
	mov.u32 	%r122, %r21;
$L__BB2_8:
	mul.wide.s32 	%rd3, %r120, 4;
	add.s64 	%rd4, %rd1, %rd3;
	ld.global.u32 	%r74, [%rd4];
	st.shared.u32 	[%r121], %r74;
	add.s32 	%r122, %r122, %r5;
	add.s32 	%r121, %r121, %r11;
	add.s32 	%r120, %r120, %r5;
	setp.lt.s32 	%p9, %r122, %r20;
	@%p9 bra 	$L__BB2_8;
$L__BB2_9:
	add.s32 	%r119, %r119, %r6;
	setp.lt.s32 	%p10, %r119, %r15;
	@%p10 bra 	$L__BB2_6;
$L__BB2_10:
	@%p11 bra 	$L__BB2_16;
	mov.u32 	%r123, %r8;
$L__BB2_12:
	setp.ge.s32 	%p12, %r16, %r15;
	@%p12 bra 	$L__BB2_15;
	ld.param.u32 	%r115, [_Z16phase21_cal_cudaPiiiiiiiii_param_4];
	shl.b32 	%r75, %r123, 6;
	shl.b32 	%r76, %r115, 12;
	add.s32 	%r77, %r76, %r14;
	sub.s32 	%r33, %r75, %r77;
	mov.u32 	%r124, %r16;
$L__BB2_14:
	mad.lo.s32 	%r78, %r124, %r56, %r123;
	mul.wide.s32 	%rd5, %r78, 4;
	add.s64 	%rd6, %rd1, %rd5;
	ld.global.u32 	%r79, [%rd6];
	add.s32 	%r80, %r33, %r124;
	shl.b32 	%r81, %r80, 2;
	mov.u32 	%r82, sm;
	add.s32 	%r83, %r82, %r81;
	st.shared.u32 	[%r83+16384], %r79;
	add.s32 	%r124, %r124, %r6;
	setp.lt.s32 	%p13, %r124, %r15;
	@%p13 bra 	$L__BB2_14;
$L__BB2_15:
	add.s32 	%r123, %r123, %r5;
	setp.lt.s32 	%p14, %r123, %r9;
	@%p14 bra 	$L__BB2_12;
$L__BB2_16:
	bar.sync 	0;
	@%p15 bra 	$L__BB2_25;
	add.s32 	%r37, %r19, %r4;
	mov.u32 	%r125, %r7;
$L__BB2_18:
	setp.ge.s32 	%p16, %r16, %r15;
	@%p16 bra 	$L__BB2_24;
	shl.b32 	%r84, %r125, 6;
	sub.s32 	%r40, %r84, %r10;
	mov.u32 	%r126, %r16;
$L__BB2_20:
	setp.ge.s32 	%p17, %r37, %r20;
	@%p17 bra 	$L__BB2_23;
	sub.s32 	%r85, %r126, %r14;
	add.s32 	%r86, %r85, %r40;
	shl.b32 	%r87, %r86, 2;
	mov.u32 	%r88, sm;
	add.s32 	%r89, %r88, %r87;
	ld.shared.u32 	%r42, [%r89+16384];
	shl.b32 	%r43, %r85, 6;
	mov.u32 	%r127, %r37;
$L__BB2_22:
	sub.s32 	%r90, %r127, %r19;
	add.s32 	%r91, %r90, %r40;
	shl.b32 	%r92, %r91, 2;
	mov.u32 	%r93, sm;
	add.s32 	%r94, %r93, %r92;
	ld.shared.u32 	%r95, [%r94];
	add.s32 	%r96, %r95, %r42;
	add.s32 	%r97, %r43, %r90;
	shl.b32 	%r98, %r97, 2;
	add.s32 	%r99, %r93, %r98;
	ld.shared.u32 	%r100, [%r99];
	min.s32 	%r101, %r96, %r100;
	st.shared.u32 	[%r99], %r101;
	add.s32 	%r127, %r127, %r5;
	setp.lt.s32 	%p18, %r127, %r20;
	@%p18 bra 	$L__BB2_22;
$L__BB2_23:
	add.s32 	%r126, %r126, %r6;
	setp.lt.s32 	%p19, %r126, %r15;
	@%p19 bra 	$L__BB2_20;
$L__BB2_24:
	bar.sync 	0;
	add.s32 	%r125, %r125, 1;
	setp.lt.s32 	%p20, %r125, %r9;
	@%p20 bra 	$L__BB2_18;
$L__BB2_25:
	setp.ge.s32 	%p21, %r16, %r15;
	@%p21 bra 	$L__BB2_31;
	add.s32 	%r38, %r19, %r4;
	mov.u32 	%r128, %r16;
$L__BB2_27:
	setp.ge.s32 	%p22, %r38, %r20;
	@%p22 bra 	$L__BB2_30;
	sub.s32 	%r102, %r128, %r14;
	shl.b32 	%r49, %r102, 6;
	mul.lo.s32 	%r50, %r128, %r56;
	mov.u32 	%r129, %r38;
$L__BB2_29:
	sub.s32 	%r103, %r129, %r19;
	add.s32 	%r104, %r49, %r103;
	shl.b32 	%r105, %r104, 2;
	mov.u32 	%r106, sm;
	add.s32 	%r107, %r106, %r105;
	ld.shared.u32 	%r108, [%r107];
	add.s32 	%r109, %r129, %r50;
	mul.wide.s32 	%rd7, %r109, 4;
	add.s64 	%rd8, %rd1, %rd7;
	st.global.u32 	[%rd8], %r108;
	add.s32 	%r129, %r129, %r5;
	setp.lt.s32 	%p23, %r129, %r20;
	@%p23 bra 	$L__BB2_29;
$L__BB2_30:
	add.s32 	%r128, %r128, %r6;
	setp.lt.s32 	%p24, %r128, %r15;
	@%p24 bra 	$L__BB2_27;
$L__BB2_31:
	mov.u32 	%r110, %nctaid.y;
	add.s32 	%r118, %r118, %r110;
	setp.lt.s32 	%p25, %r118, %r2;
	@%p25 bra 	$L__BB2_4;
$L__BB2_32:
	mov.u32 	%r111, %nctaid.x;
	add.s32 	%r117, %r117, %r111;
	setp.lt.s32 	%p26, %r117, %r1;
	@%p26 bra 	$L__BB2_2;
$L__BB2_33:
	ret;

}
	// .globl	_Z16phase22_cal_cudaPiiiiiiiii
.visible .entry _Z16phase22_cal_cudaPiiiiiiiii(
	.param .u64 .ptr .align 1 _Z16phase22_cal_cudaPiiiiiiiii_param_0,
	.param .u32 _Z16phase22_cal_cudaPiiiiiiiii_param_1,
	.param .u32 _Z16phase22_cal_cudaPiiiiiiiii_param_2,
	.param .u32 _Z16phase22_cal_cudaPiiiiiiiii_param_3,
	.param .u32 _Z16phase22_cal_cudaPiiiiiiiii_param_4,
	.param .u32 _Z16phase22_cal_cudaPiiiiiiiii_param_5,
	.param .u32 _Z16phase22_cal_cudaPiiiiiiiii_param_6,
	.param .u32 _Z16phase22_cal_cudaPiiiiiiiii_param_7,
	.param .u32 _Z16phase22_cal_cudaPiiiiiiiii_param_8
)
{
	.reg .pred 	%p<27>;
	.reg .b32 	%r<138>;
	.reg .b64 	%rd<9>;

	ld.param.u64 	%rd2, [_Z16phase22_cal_cudaPiiiiiiiii_param_0];
	ld.param.u32 	%r60, [_Z16phase22_cal_cudaPiiiiiiiii_param_1];
	ld.param.u32 	%r64, [_Z16phase22_cal_cudaPiiiiiiiii_param_5];
	ld.param.u32 	%r63, [_Z16phase22_cal_cudaPiiiiiiiii_param_6];
	ld.param.u32 	%r65, [_Z16phase22_cal_cudaPiiiiiiiii_param_7];
	ld.param.u32 	%r66, [_Z16phase22_cal_cudaPiiiiiiiii_param_8];
	cvta.to.global.u64 	%rd1, %rd2;
	add.s32 	%r1, %r66, %r64;
	add.s32 	%r2, %r65, %r63;
	mov.u32 	%r67, %ctaid.x;
	add.s32 	%r125, %r64, %r67;
	setp.ge.s32 	%p3, %r125, %r1;
	@%p3 bra 	$L__BB3_33;
	ld.param.u32 	%r122, [_Z16phase22_cal_cudaPiiiiiiiii_param_4];
	mov.u32 	%r4, %tid.x;
	mov.u32 	%r5, %ntid.y;
	mov.u32 	%r6, %ntid.x;
	shl.b32 	%r7, %r122, 6;
	add.s32 	%r68, %r7, %r4;
	add.s32 	%r69, %r7, 64;
	min.s32 	%r8, %r69, %r60;
	setp.gt.s32 	%p1, %r8, %r68;
	setp.ne.s32 	%p4, %r7, 2147483584;
	setp.lt.s32 	%p5, %r7, %r60;
	and.pred  	%p2, %p4, %p5;
	shl.b32 	%r9, %r122, 12;
	shl.b32 	%r10, %r5, 2;
	not.pred 	%p11, %p1;
	not.pred 	%p15, %p2;
$L__BB3_2:
	ld.param.u32 	%r124, [_Z16phase22_cal_cudaPiiiiiiiii_param_6];
	mov.u32 	%r70, %ctaid.y;
	add.s32 	%r126, %r124, %r70;
	setp.ge.s32 	%p6, %r126, %r2;
	@%p6 bra 	$L__BB3_32;
	ld.param.u32 	%r120, [_Z16phase22_cal_cudaPiiiiiiiii_param_3];
	mul.lo.s32 	%r13, %r125, %r120;
	add.s32 	%r71, %r13, %r120;
	min.s32 	%r14, %r71, %r60;
	add.s32 	%r15, %r13, %r4;
	shl.b32 	%r72, %r13, 6;
	mov.u32 	%r73, %tid.y;
	sub.s32 	%r16, %r73, %r72;
$L__BB3_4:
	ld.param.u32 	%r121, [_Z16phase22_cal_cudaPiiiiiiiii_param_3];
	setp.ge.s32 	%p7, %r15, %r14;
	mul.lo.s32 	%r18, %r126, %r121;
	add.s32 	%r74, %r18, %r121;
	min.s32 	%r19, %r74, %r60;
	@%p7 bra 	$L__BB3_10;
	mov.u32 	%r75, %tid.y;
	add.s32 	%r20, %r18, %r75;
	mov.u32 	%r127, %r15;
$L__BB3_6:
	setp.ge.s32 	%p8, %r20, %r19;
	@%p8 bra 	$L__BB3_9;
	shl.b32 	%r76, %r127, 6;
	add.s32 	%r77, %r16, %r76;
	shl.b32 	%r78, %r77, 2;
	mov.u32 	%r79, sm;
	add.s32 	%r129, %r79, %r78;
	mad.lo.s32 	%r128, %r127, %r60, %r20;
	mov.u32 	%r130, %r20;
$L__BB3_8:
	mul.wide.s32 	%rd3, %r128, 4;
	add.s64 	%rd4, %rd1, %rd3;
	ld.global.u32 	%r80, [%rd4];
	st.shared.u32 	[%r129], %r80;
	add.s32 	%r130, %r130, %r5;
	add.s32 	%r129, %r129, %r10;
	add.s32 	%r128, %r128, %r5;
	setp.lt.s32 	%p9, %r130, %r19;
	@%p9 bra 	$L__BB3_8;
$L__BB3_9:
	add.s32 	%r127, %r127, %r6;
	setp.lt.s32 	%p10, %r127, %r14;
	@%p10 bra 	$L__BB3_6;
$L__BB3_10:
	@%p11 bra 	$L__BB3_16;
	add.s32 	%r131, %r7, %r4;
	mov.u32 	%r81, %tid.y;
	add.s32 	%r32, %r18, %r81;
$L__BB3_12:
	setp.ge.s32 	%p12, %r32, %r19;
	@%p12 bra 	$L__BB3_15;
	ld.param.u32 	%r123, [_Z16phase22_cal_cudaPiiiiiiiii_param_4];
	mul.lo.s32 	%r34, %r131, %r60;
	shl.b32 	%r82, %r131, 6;
	shl.b32 	%r83, %r123, 12;
	add.s32 	%r84, %r83, %r18;
	sub.s32 	%r35, %r82, %r84;
	mov.u32 	%r132, %r32;
$L__BB3_14:
	add.s32 	%r85, %r132, %r34;
	mul.wide.s32 	%rd5, %r85, 4;
	add.s64 	%rd6, %rd1, %rd5;
	ld.global.u32 	%r86, [%rd6];
	add.s32 	%r87, %r35, %r132;
	shl.b32 	%r88, %r87, 2;
	mov.u32 	%r89, sm;
	add.s32 	%r90, %r89, %r88;
	st.shared.u32 	[%r90+32768], %r86;
	add.s32 	%r132, %r132, %r5;
	setp.lt.s32 	%p13, %r132, %r19;
	@%p13 bra 	$L__BB3_14;
$L__BB3_15:
	add.s32 	%r131, %r131, %r6;
	setp.lt.s32 	%p14, %r131, %r8;
	@%p14 bra 	$L__BB3_12;
$L__BB3_16:
	bar.sync 	0;
	@%p15 bra 	$L__BB3_25;
	mov.u32 	%r91, %tid.y;
	add.s32 	%r39, %r18, %r91;
	mov.u32 	%r133, %r7;
$L__BB3_18:
	setp.ge.s32 	%p16, %r15, %r14;
	@%p16 bra 	$L__BB3_24;
	sub.s32 	%r42, %r133, %r7;
	shl.b32 	%r92, %r133, 6;
	sub.s32 	%r43, %r92, %r9;
	mov.u32 	%r134, %r15;
$L__BB3_20:
	setp.ge.s32 	%p17, %r39, %r19;
	sub.s32 	%r93, %r134, %r13;
	shl.b32 	%r45, %r93, 6;
	add.s32 	%r94, %r45, %r42;
	shl.b32 	%r95, %r94, 2;
	mov.u32 	%r96, sm;
	add.s32 	%r46, %r96, %r95;
	@%p17 bra 	$L__BB3_23;
	ld.shared.u32 	%r47, [%r46];
	mov.u32 	%r135, %r39;
$L__BB3_22:
	sub.s32 	%r97, %r135, %r18;
	add.s32 	%r98, %r43, %r97;
	shl.b32 	%r99, %r98, 2;
	mov.u32 	%r100, sm;
	add.s32 	%r101, %r100, %r99;
	ld.shared.u32 	%r102, [%r101+32768];
	add.s32 	%r103, %r102, %r47;
	add.s32 	%r104, %r45, %r97;
	shl.b32 	%r105, %r104, 2;
	add.s32 	%r106, %r100, %r105;
	ld.shared.u32 	%r107, [%r106];
	min.s32 	%r108, %r103, %r107;
	st.shared.u32 	[%r106], %r108;
	add.s32 	%r135, %r135, %r5;
	setp.lt.s32 	%p18, %r135, %r19;
	@%p18 bra 	$L__BB3_22;
$L__BB3_23:
	add.s32 	%r134, %r134, %r6;
	setp.lt.s32 	%p19, %r134, %r14;
	@%p19 bra 	$L__BB3_20;
$L__BB3_24:
	bar.sync 	0;
	add.s32 	%r133, %r133, 1;
	setp.lt.s32 	%p20, %r133, %r8;
	@%p20 bra 	$L__BB3_18;
$L__BB3_25:
	setp.ge.s32 	%p21, %r15, %r14;
	@%p21 bra 	$L__BB3_31;
	mov.u32 	%r109, %tid.y;
	add.s32 	%r40, %r18, %r109;
	mov.u32 	%r136, %r15;
$L__BB3_27:
	setp.ge.s32 	%p22, %r40, %r19;
	@%p22 bra 	$L__BB3_30;
	sub.s32 	%r110, %r136, %r13;
	shl.b32 	%r53, %r110, 6;
	mul.lo.s32 	%r54, %r136, %r60;
	mov.u32 	%r137, %r40;
$L__BB3_29:
	sub.s32 	%r111, %r137, %r18;
	add.s32 	%r112, %r53, %r111;
	shl.b32 	%r113, %r112, 2;
	mov.u32 	%r114, sm;
	add.s32 	%r115, %r114, %r113;
	ld.shared.u32 	%r116, [%r115];
	add.s32 	%r117, %r137, %r54;
	mul.wide.s32 	%rd7, %r117, 4;
	add.s64 	%rd8, %rd1, %rd7;
	st.global.u32 	[%rd8], %r116;
	add.s32 	%r137, %r137, %r5;
	setp.lt.s32 	%p23, %r137, %r19;
	@%p23 bra 	$L__BB3_29;
$L__BB3_30:
	add.s32 	%r136, %r136, %r6;
	setp.lt.s32 	%p24, %r136, %r14;
	@%p24 bra 	$L__BB3_27;
$L__BB3_31:
	mov.u32 	%r118, %nctaid.y;
	add.s32 	%r126, %r126, %r118;
	setp.lt.s32 	%p25, %r126, %r2;
	@%p25 bra 	$L__BB3_4;
$L__BB3_32:
	mov.u32 	%r119, %nctaid.x;
	add.s32 	%r125, %r125, %r119;
	setp.lt.s32 	%p26, %r125, %r1;
	@%p26 bra 	$L__BB3_2;
$L__BB3_33:
	ret;

}


// ===== COMPILED SASS (sm_100) =====

	.target	sm_100

	.elftype	@"ET_EXEC"


//--------------------- .note.nv.tkinfo           --------------------------
	.section	.note.nv.tkinfo,"",@"SHT_NOTE"
	.sectionflags	@"SHF_NOTE_NV_TKINFO"
	.tkinfo
        /*0018*/ 	.word	0x00000002
        /*0030*/ 	.string	""
        /*0030*/ 	.string	"ptxas"
        /*0030*/ 	.string	"Cuda compilation tools, release 13.0, V13.0.88"
        /*0030*/ 	.string	"Build cuda_13.0.r13.0/compiler.36424714_0"
        /*0030*/ 	.string	"-arch sm_100 -m 64 "



//--------------------- .note.nv.cuinfo           --------------------------
	.section	.note.nv.cuinfo,"",@"SHT_NOTE"
	.sectionflags	@"SHF_NOTE_NV_CUINFO"
        /*0018*/ 	.short	0x0002
        /*001a*/ 	.short	0x0064
        /*001c*/ 	.short	0x0082
	.zero		2


//--------------------- .nv.info                  --------------------------
	.section	.nv.info,"",@"SHT_CUDA_INFO"
	.align	4


	//----- nvinfo : EIATTR_REGCOUNT
	.align		4
        /*0000*/ 	.byte	0x04, 0x2f
        /*0002*/ 	.short	(.L_1 - .L_0)
	.align		4
.L_0:
        /*0004*/ 	.word	index@(_Z15phase1_cal_cudaPiiiiiiiii)
        /*0008*/ 	.word	0x0000001c


	//----- nvinfo : EIATTR_FRAME_SIZE
	.align		4
.L_1:
        /*000c*/ 	.byte	0x04, 0x11
        /*000e*/ 	.short	(.L_3 - .L_2)
	.align		4
.L_2:
        /*0010*/ 	.word	index@(_Z15phase1_cal_cudaPiiiiiiiii)
        /*0014*/ 	.word	0x00000000


	//----- nvinfo : EIATTR_REGCOUNT
	.align		4
.L_3:
        /*0018*/ 	.byte	0x04, 0x2f
        /*001a*/ 	.short	(.L_5 - .L_4)
	.align		4
.L_4:
        /*001c*/ 	.word	index@(_Z15phase3_cal_cudaPiiiiiiiii)
        /*0020*/ 	.word	0x0000001c


	//----- nvinfo : EIATTR_FRAME_SIZE
	.align		4
.L_5:
        /*0024*/ 	.byte	0x04, 0x11
        /*0026*/ 	.short	(.L_7 - .L_6)
	.align		4
.L_6:
        /*0028*/ 	.word	index@(_Z15phase3_cal_cudaPiiiiiiiii)
        /*002c*/ 	.word	0x00000000


	//----- nvinfo : EIATTR_REGCOUNT
	.align		4
.L_7:
        /*0030*/ 	.byte	0x04, 0x2f
        /*0032*/ 	.short	(.L_9 - .L_8)
	.align		4
.L_8:
        /*0034*/ 	.word	index@(_Z16phase21_cal_cudaPiiiiiiiii)
        /*0038*/ 	.word	0x0000001a


	//----- nvinfo : EIATTR_FRAME_SIZE
	.align		4
.L_9:
        /*003c*/ 	.byte	0x04, 0x11
        /*003e*/ 	.short	(.L_11 - .L_10)
	.align		4
.L_10:
        /*0040*/ 	.word	index@(_Z16phase21_cal_cudaPiiiiiiiii)
        /*0044*/ 	.word	0x00000000


	//----- nvinfo : EIATTR_REGCOUNT
	.align		4
.L_11:
        /*0048*/ 	.byte	0x04, 0x2f
        /*004a*/ 	.short	(.L_13 - .L_12)
	.align		4
.L_12:
        /*004c*/ 	.word	index@(_Z16phase22_cal_cudaPiiiiiiiii)
        /*0050*/ 	.word	0x0000001b


	//----- nvinfo : EIATTR_FRAME_SIZE
	.align		4
.L_13:
        /*0054*/ 	.byte	0x04, 0x11
        /*0056*/ 	.short	(.L_15 - .L_14)
	.align		4
.L_14:
        /*0058*/ 	.word	index@(_Z16phase22_cal_cudaPiiiiiiiii)
        /*005c*/ 	.word	0x00000000


	//----- nvinfo : EIATTR_MIN_STACK_SIZE
	.align		4
.L_15:
        /*0060*/ 	.byte	0x04, 0x12
        /*0062*/ 	.short	(.L_17 - .L_16)
	.align		4
.L_16:
        /*0064*/ 	.word	index@(_Z16phase22_cal_cudaPiiiiiiiii)
        /*0068*/ 	.word	0x00000000


	//----- nvinfo : EIATTR_MIN_STACK_SIZE
	.align		4
.L_17:
        /*006c*/ 	.byte	0x04, 0x12
        /*006e*/ 	.short	(.L_19 - .L_18)
	.align		4
.L_18:
        /*0070*/ 	.word	index@(_Z16phase21_cal_cudaPiiiiiiiii)
        /*0074*/ 	.word	0x00000000


	//----- nvinfo : EIATTR_MIN_STACK_SIZE
	.align		4
.L_19:
        /*0078*/ 	.byte	0x04, 0x12
        /*007a*/ 	.short	(.L_21 - .L_20)
	.align		4
.L_20:
        /*007c*/ 	.word	index@(_Z15phase3_cal_cudaPiiiiiiiii)
        /*0080*/ 	.word	0x00000000


	//----- nvinfo : EIATTR_MIN_STACK_SIZE
	.align		4
.L_21:
        /*0084*/ 	.byte	0x04, 0x12
        /*0086*/ 	.short	(.L_23 - .L_22)
	.align		4
.L_22:
        /*0088*/ 	.word	index@(_Z15phase1_cal_cudaPiiiiiiiii)
        /*008c*/ 	.word	0x00000000
.L_23:


//--------------------- .nv.compat                --------------------------
	.section	.nv.compat,"",@"SHT_CUDA_COMPAT_INFO"
	.align	4
        /*0000*/ 	.byte	0x02, 0x09, 0x00, 0x00, 0x02, 0x02, 0x01, 0x00, 0x02, 0x05, 0x05, 0x00, 0x03, 0x07, 0x01, 0x01
        /*0010*/ 	.byte	0x02, 0x03, 0x00, 0x00, 0x02, 0x06, 0x01, 0x00, 0x04, 0x0b, 0x08, 0x00, 0x09, 0x00, 0x00, 0x00
        /*0020*/ 	.byte	0x00, 0x00, 0x00, 0x00


//--------------------- .nv.info._Z16phase22_cal_cudaPiiiiiiiii --------------------------
	.section	.nv.info._Z16phase22_cal_cudaPiiiiiiiii,"",@"SHT_CUDA_INFO"
	.sectionflags	@""
	.align	4


	//----- nvinfo : EIATTR_CUDA_API_VERSION
	.align		4
        /*0000*/ 	.byte	0x04, 0x37
        /*0002*/ 	.short	(.L_25 - .L_24)
.L_24:
        /*0004*/ 	.word	0x00000082


	//----- nvinfo : EIATTR_KPARAM_INFO
	.align		4
.L_25:
        /*0008*/ 	.byte	0x04, 0x17
        /*000a*/ 	.short	(.L_27 - .L_26)
.L_26:
        /*000c*/ 	.word	0x00000000
        /*0010*/ 	.short	0x0008
        /*0012*/ 	.short	0x0024
        /*0014*/ 	.byte	0x00, 0xf0, 0x11, 0x00


	//----- nvinfo : EIATTR_KPARAM_INFO
	.align		4
.L_27:
        /*0018*/ 	.byte	0x04, 0x17
        /*001a*/ 	.short	(.L_29 - .L_28)
.L_28:
        /*001c*/ 	.word	0x00000000
        /*0020*/ 	.short	0x0007
        /*0022*/ 	.short	0x0020
        /*0024*/ 	.byte	0x00, 0xf0, 0x11, 0x00


	//----- nvinfo : EIATTR_KPARAM_INFO
	.align		4
.L_29:
        /*0028*/ 	.byte	0x04, 0x17
        /*002a*/ 	.short	(.L_31 - .L_30)
.L_30:
        /*002c*/ 	.word	0x00000000
        /*0030*/ 	.short	0x0006
        /*0032*/ 	.short	0x001c
        /*0034*/ 	.byte	0x00, 0xf0, 0x11, 0x00


	//----- nvinfo : EIATTR_KPARAM_INFO
	.align		4
.L_31:
        /*0038*/ 	.byte	0x04, 0x17
        /*003a*/ 	.short	(.L_33 - .L_32)
.L_32:
        /*003c*/ 	.word	0x00000000
        /*0040*/ 	.short	0x0005
        /*0042*/ 	.short	0x0018
        /*0044*/ 	.byte	0x00, 0xf0, 0x11, 0x00


	//----- nvinfo : EIATTR_KPARAM_INFO
	.align		4
.L_33:
        /*0048*/ 	.byte	0x04, 0x17
        /*004a*/ 	.short	(.L_35 - .L_34)
.L_34:
        /*004c*/ 	.word	0x00000000
        /*0050*/ 	.short	0x0004
        /*0052*/ 	.short	0x0014
        /*0054*/ 	.byte	0x00, 0xf0, 0x11, 0x00


	//----- nvinfo : EIATTR_KPARAM_INFO
	.align		4
.L_35:
        /*0058*/ 	.byte	0x04, 0x17
        /*005a*/ 	.short	(.L_37 - .L_36)
.L_36:
        /*005c*/ 	.word	0x00000000
        /*0060*/ 	.short	0x0003
        /*0062*/ 	.short	0x0010
        /*0064*/ 	.byte	0x00, 0xf0, 0x11, 0x00


	//----- nvinfo : EIATTR_KPARAM_INFO
	.align		4
.L_37:
        /*0068*/ 	.byte	0x04, 0x17
        /*006a*/ 	.short	(.L_39 - .L_38)
.L_38:
        /*006c*/ 	.word	0x00000000
        /*0070*/ 	.short	0x0002
        /*0072*/ 	.short	0x000c
        /*0074*/ 	.byte	0x00, 0xf0, 0x11, 0x00


	//----- nvinfo : EIATTR_KPARAM_INFO
	.align		4
.L_39:
        /*0078*/ 	.byte	0x04, 0x17
        /*007a*/ 	.short	(.L_41 - .L_40)
.L_40:
        /*007c*/ 	.word	0x00000000
        /*0080*/ 	.short	0x0001
        /*0082*/ 	.short	0x0008
        /*0084*/ 	.byte	0x00, 0xf0, 0x11, 0x00


	//----- nvinfo : EIATTR_KPARAM_INFO
	.align		4
.L_41:
        /*0088*/ 	.byte	0x04, 0x17
        /*008a*/ 	.short	(.L_43 - .L_42)
.L_42:
        /*008c*/ 	.word	0x00000000
        /*0090*/ 	.short	0x0000
        /*0092*/ 	.short	0x0000
        /*0094*/ 	.byte	0x00, 0xf5, 0x21, 0x00


	//----- nvinfo : EIATTR_SPARSE_MMA_MASK
	.align		4
.L_43:
        /*0098*/ 	.byte	0x03, 0x50
        /*009a*/ 	.short	0x0000


	//----- nvinfo : EIATTR_MAXREG_COUNT
	.align		4
        /*009c*/ 	.byte	0x03, 0x1b
        /*009e*/ 	.short	0x00ff


	//----- nvinfo : EIATTR_NUM_BARRIERS
	.align		4
        /*00a0*/ 	.byte	0x02, 0x4c
        /*00a2*/ 	.byte	0x01
	.zero		1


	//----- nvinfo : EIATTR_MERCURY_ISA_VERSION
	.align		4
        /*00a4*/ 	.byte	0x03, 0x5f
        /*00a6*/ 	.short	0x0101


	//----- nvinfo : EIATTR_VRC_CTA_INIT_COUNT
	.align		4
        /*00a8*/ 	.byte	0x02, 0x4a
	.zero		1
	.zero		1


	//----- nvinfo : EIATTR_EXIT_INSTR_OFFSETS
	.align		4
        /*00ac*/ 	.byte	0x04, 0x1c
        /*00ae*/ 	.short	(.L_45 - .L_44)


	//   ....[0]....
.L_44:
        /*00b0*/ 	.word	0x00000070


	//   ....[1]....
        /*00b4*/ 	.word	0x00000bf0


	//----- nvinfo : EIATTR_CRS_STACK_SIZE
	.align		4
.L_45:
        /*00b8*/ 	.byte	0x04, 0x1e
        /*00ba*/ 	.short	(.L_47 - .L_46)
.L_46:
        /*00bc*/ 	.word	0x00000000


	//----- nvinfo : EIATTR_CBANK_PARAM_SIZE
	.align		4
.L_47:
        /*00c0*/ 	.byte	0x03, 0x19
        /*00c2*/ 	.short	0x0028


	//----- nvinfo : EIATTR_PARAM_CBANK
	.align		4
        /*00c4*/ 	.byte	0x04, 0x0a
        /*00c6*/ 	.short	(.L_49 - .L_48)
	.align		4
.L_48:
        /*00c8*/ 	.word	index@(.nv.constant0._Z16phase22_cal_cudaPiiiiiiiii)
        /*00cc*/ 	.short	0x0380
        /*00ce*/ 	.short	0x0028


	//----- nvinfo : EIATTR_SW_WAR
	.align		4
.L_49:
        /*00d0*/ 	.byte	0x04, 0x36
        /*00d2*/ 	.short	(.L_51 - .L_50)
.L_50:
        /*00d4*/ 	.word	0x00000008
.L_51:


//--------------------- .nv.info._Z16phase21_cal_cudaPiiiiiiiii --------------------------
	.section	.nv.info._Z16phase21_cal_cudaPiiiiiiiii,"",@"SHT_CUDA_INFO"
	.sectionflags	@""
	.align	4


	//----- nvinfo : EIATTR_CUDA_API_VERSION
	.align		4
        /*0000*/ 	.byte	0x04, 0x37
        /*0002*/ 	.short	(.L_53 - .L_52)
.L_52:
        /*0004*/ 	.word	0x00000082


	//----- nvinfo : EIATTR_KPARAM_INFO
	.align		4
.L_53:
        /*0008*/ 	.byte	0x04, 0x17
        /*000a*/ 	.short	(.L_55 - .L_54)
.L_54:
        /*000c*/ 	.word	0x00000000
        /*0010*/ 	.short	0x0008
        /*0012*/ 	.short	0x0024
        /*0014*/ 	.byte	0x00, 0xf0, 0x11, 0x00


	//----- nvinfo : EIATTR_KPARAM_INFO
	.align		4
.L_55:
        /*0018*/ 	.byte	0x04, 0x17
        /*001a*/ 	.short	(.L_57 - .L_56)
.L_56:
        /*001c*/ 	.word	0x00000000
        /*0020*/ 	.short	0x0007
        /*0022*/ 	.short	0x0020
        /*0024*/ 	.byte	0x00, 0xf0, 0x11, 0x00


	//----- nvinfo : EIATTR_KPARAM_INFO
	.align		4
.L_57:
        /*0028*/ 	.byte	0x04, 0x17
        /*002a*/ 	.short	(.L_59 - .L_58)
.L_58:
        /*002c*/ 	.word	0x00000000
        /*0030*/ 	.short	0x0006
        /*0032*/ 	.short	0x001c
        /*0034*/ 	.byte	0x00, 0xf0, 0x11, 0x00


	//----- nvinfo : EIATTR_KPARAM_INFO
	.align		4
.L_59:
        /*0038*/ 	.byte	0x04, 0x17
        /*003a*/ 	.short	(.L_61 - .L_60)
.L_60:
        /*003c*/ 	.word	0x00000000
        /*0040*/ 	.short	0x0005
        /*0042*/ 	.short	0x0018
        /*0044*/ 	.byte	0x00, 0xf0, 0x11, 0x00


	//----- nvinfo : EIATTR_KPARAM_INFO
	.align		4
.L_61:
        /*0048*/ 	.byte	0x04, 0x17
        /*004a*/ 	.short	(.L_63 - .L_62)
.L_62:
        /*004c*/ 	.word	0x00000000
        /*0050*/ 	.short	0x0004
        /*0052*/ 	.short	0x0014
        /*0054*/ 	.byte	0x00, 0xf0, 0x11, 0x00


	//----- nvinfo : EIATTR_KPARAM_INFO
	.align		4
.L_63:
        /*0058*/ 	.byte	0x04, 0x17
        /*005a*/ 	.short	(.L_65 - .L_64)
.L_64:
        /*005c*/ 	.word	0x00000000
        /*0060*/ 	.short	0x0003
        /*0062*/ 	.short	0x0010
        /*0064*/ 	.byte	0x00, 0xf0, 0x11, 0x00


	//----- nvinfo : EIATTR_KPARAM_INFO
	.align		4
.L_65:
        /*0068*/ 	.byte	0x04, 0x17
        /*006a*/ 	.short	(.L_67 - .L_66)
.L_66:
        /*006c*/ 	.word	0x00000000
        /*0070*/ 	.short	0x0002
        /*0072*/ 	.short	0x000c
        /*0074*/ 	.byte	0x00, 0xf0, 0x11, 0x00


	//----- nvinfo : EIATTR_KPARAM_INFO
	.align		4
.L_67:
        /*0078*/ 	.byte	0x04, 0x17
        /*007a*/ 	.short	(.L_69 - .L_68)
.L_68:
        /*007c*/ 	.word	0x00000000
        /*0080*/ 	.short	0x0001
        /*0082*/ 	.short	0x0008
        /*0084*/ 	.byte	0x00, 0xf0, 0x11, 0x00


	//----- nvinfo : EIATTR_KPARAM_INFO
	.align		4
.L_69:
        /*0088*/ 	.byte	0x04, 0x17
        /*008a*/ 	.short	(.L_71 - .L_70)
.L_70:
        /*008c*/ 	.word	0x00000000
        /*0090*/ 	.short	0x0000
        /*0092*/ 	.short	0x0000
        /*0094*/ 	.byte	0x00, 0xf5, 0x21, 0x00


	//----- nvinfo : EIATTR_SPARSE_MMA_MASK
	.align		4
.L_71:
        /*0098*/ 	.byte	0x03, 0x50
        /*009a*/ 	.short	0x0000


	//----- nvinfo : EIATTR_MAXREG_COUNT
	.align		4
        /*009c*/ 	.byte	0x03, 0x1b
        /*009e*/ 	.short	0x00ff


	//----- nvinfo : EIATTR_NUM_BARRIERS
	.align		4
        /*00a0*/ 	.byte	0x02, 0x4c
        /*00a2*/ 	.byte	0x01
	.zero		1


	//----- nvinfo : EIATTR_MERCURY_ISA_VERSION
	.align		4
        /*00a4*/ 	.byte	0x03, 0x5f
        /*00a6*/ 	.short	0x0101


	//----- nvinfo : EIATTR_VRC_CTA_INIT_COUNT
	.align		4
        /*00a8*/ 	.byte	0x02, 0x4a
	.zero		1
	.zero		1


	//----- nvinfo : EIATTR_EXIT_INSTR_OFFSETS
	.align		4
        /*00ac*/ 	.byte	0x04, 0x1c
        /*00ae*/ 	.short	(.L_73 - .L_72)


	//   ....[0]....
.L_72:
        /*00b0*/ 	.word	0x00000070


	//   ....[1]....
        /*00b4*/ 	.word	0x00000bb0


	//----- nvinfo : EIATTR_CRS_STACK_SIZE
	.align		4
.L_73:
        /*00b8*/ 	.byte	0x04, 0x1e
        /*00ba*/ 	.short	(.L_75 - .L_74)
.L_74:
        /*00bc*/ 	.word	0x00000000


	//----- nvinfo : EIATTR_CBANK_PARAM_SIZE
	.align		4
.L_75:
        /*00c0*/ 	.byte	0x03, 0x19
        /*00c2*/ 	.short	0x0028


	//----- nvinfo : EIATTR_PARAM_CBANK
	.align		4
        /*00c4*/ 	.byte	0x04, 0x0a
        /*00c6*/ 	.short	(.L_77 - .L_76)
	.align		4
.L_76:
        /*00c8*/ 	.word	index@(.nv.constant0._Z16phase21_cal_cudaPiiiiiiiii)
        /*00cc*/ 	.short	0x0380
        /*00ce*/ 	.short	0x0028


	//----- nvinfo : EIATTR_SW_WAR
	.align		4
.L_77:
        /*00d0*/ 	.byte	0x04, 0x36
        /*00d2*/ 	.short	(.L_79 - .L_78)
.L_78:
        /*00d4*/ 	.word	0x00000008
.L_79:


//--------------------- .nv.info._Z15phase3_cal_cudaPiiiiiiiii --------------------------
	.section	.nv.info._Z15phase3_cal_cudaPiiiiiiiii,"",@"SHT_CUDA_INFO"
	.sectionflags	@""
	.align	4


	//----- nvinfo : EIATTR_CUDA_API_VERSION
	.align		4
        /*0000*/ 	.byte	0x04, 0x37
        /*0002*/ 	.short	(.L_81 - .L_80)
.L_80:
        /*0004*/ 	.word	0x00000082


	//----- nvinfo : EIATTR_KPARAM_INFO
	.align		4
.L_81:
        /*0008*/ 	.byte	0x04, 0x17
        /*000a*/ 	.short	(.L_83 - .L_82)
.L_82:
        /*000c*/ 	.word	0x00000000
        /*0010*/ 	.short	0x0008
        /*0012*/ 	.short	0x0024
        /*0014*/ 	.byte	0x00, 0xf0, 0x11, 0x00


	//----- nvinfo : EIATTR_KPARAM_INFO
	.align		4
.L_83:
        /*0018*/ 	.byte	0x04, 0x17
        /*001a*/ 	.short	(.L_85 - .L_84)
.L_84:
        /*001c*/ 	.word	0x00000000
        /*0020*/ 	.short	0x0007
        /*0022*/ 	.short	0x0020
        /*0024*/ 	.byte	0x00, 0xf0, 0x11, 0x00


	//----- nvinfo : EIATTR_KPARAM_INFO
	.align		4
.L_85:
        /*0028*/ 	.byte	0x04, 0x17
        /*002a*/ 	.short	(.L_87 - .L_86)
.L_86:
        /*002c*/ 	.word	0x00000000
        /*0030*/ 	.short	0x0006
        /*0032*/ 	.short	0x001c
        /*0034*/ 	.byte	0x00, 0xf0, 0x11, 0x00


	//----- nvinfo : EIATTR_KPARAM_INFO
	.align		4
.L_87:
        /*0038*/ 	.byte	0x04, 0x17
        /*003a*/ 	.short	(.L_89 - .L_88)
.L_88:
        /*003c*/ 	.word	0x00000000
        /*0040*/ 	.short	0x0005
        /*0042*/ 	.short	0x0018
        /*0044*/ 	.byte	0x00, 0xf0, 0x11, 0x00


	//----- nvinfo : EIATTR_KPARAM_INFO
	.align		4
.L_89:
        /*0048*/ 	.byte	0x04, 0x17
        /*004a*/ 	.short	(.L_91 - .L_90)
.L_90:
        /*004c*/ 	.word	0x00000000
        /*0050*/ 	.short	0x0004
        /*0052*/ 	.short	0x0014
        /*0054*/ 	.byte	0x00, 0xf0, 0x11, 0x00


	//----- nvinfo : EIATTR_KPARAM_INFO
	.align		4
.L_91:
        /*0058*/ 	.byte	0x04, 0x17
        /*005a*/ 	.short	(.L_93 - .L_92)
.L_92:
        /*005c*/ 	.word	0x00000000
        /*0060*/ 	.short	0x0003
        /*0062*/ 	.short	0x0010
        /*0064*/ 	.byte	0x00, 0xf0, 0x11, 0x00


	//----- nvinfo : EIATTR_KPARAM_INFO
	.align		4
.L_93:
        /*0068*/ 	.byte	0x04, 0x17
        /*006a*/ 	.short	(.L_95 - .L_94)
.L_94:
        /*006c*/ 	.word	0x00000000
        /*0070*/ 	.short	0x0002
        /*0072*/ 	.short	0x000c
        /*0074*/ 	.byte	0x00, 0xf0, 0x11, 0x00


	//----- nvinfo : EIATTR_KPARAM_INFO
	.align		4
.L_95:
        /*0078*/ 	.byte	0x04, 0x17
        /*007a*/ 	.short	(.L_97 - .L_96)
.L_96:
        /*007c*/ 	.word	0x00000000
        /*0080*/ 	.short	0x0001
        /*0082*/ 	.short	0x0008
        /*0084*/ 	.byte	0x00, 0xf0, 0x11, 0x00


	//----- nvinfo : EIATTR_KPARAM_INFO
	.align		4
.L_97:
        /*0088*/ 	.byte	0x04, 0x17
        /*008a*/ 	.short	(.L_99 - .L_98)
.L_98:
        /*008c*/ 	.word	0x00000000
        /*0090*/ 	.short	0x0000
        /*0092*/ 	.short	0x0000
        /*0094*/ 	.byte	0x00, 0xf5, 0x21, 0x00


	//----- nvinfo : EIATTR_SPARSE_MMA_MASK
	.align		4
.L_99:
        /*0098*/ 	.byte	0x03, 0x50
        /*009a*/ 	.short	0x0000


	//----- nvinfo : EIATTR_MAXREG_COUNT
	.align		4
        /*009c*/ 	.byte	0x03, 0x1b
        /*009e*/ 	.short	0x00ff


	//----- nvinfo : EIATTR_NUM_BARRIERS
	.align		4
        /*00a0*/ 	.byte	0x02, 0x4c
        /*00a2*/ 	.byte	0x01
	.zero		1


	//----- nvinfo : EIATTR_MERCURY_ISA_VERSION
	.align		4
        /*00a4*/ 	.byte	0x03, 0x5f
        /*00a6*/ 	.short	0x0101


	//----- nvinfo : EIATTR_VRC_CTA_INIT_COUNT
	.align		4
        /*00a8*/ 	.byte	0x02, 0x4a
	.zero		1
	.zero		1


	//----- nvinfo : EIATTR_EXIT_INSTR_OFFSETS
	.align		4
        /*00ac*/ 	.byte	0x04, 0x1c
        /*00ae*/ 	.short	(.L_101 - .L_100)


	//   ....[0]....
.L_100:
        /*00b0*/ 	.word	0x00000070


	//   ....[1]....
        /*00b4*/ 	.word	0x00000d40


	//----- nvinfo : EIATTR_CRS_STACK_SIZE
	.align		4
.L_101:
        /*00b8*/ 	.byte	0x04, 0x1e
        /*00ba*/ 	.short	(.L_103 - .L_102)
.L_102:
        /*00bc*/ 	.word	0x00000000


	//----- nvinfo : EIATTR_CBANK_PARAM_SIZE
	.align		4
.L_103:
        /*00c0*/ 	.byte	0x03, 0x19
        /*00c2*/ 	.short	0x0028


	//----- nvinfo : EIATTR_PARAM_CBANK
	.align		4
        /*00c4*/ 	.byte	0x04, 0x0a
        /*00c6*/ 	.short	(.L_105 - .L_104)
	.align		4
.L_104:
        /*00c8*/ 	.word	index@(.nv.constant0._Z15phase3_cal_cudaPiiiiiiiii)
        /*00cc*/ 	.short	0x0380
        /*00ce*/ 	.short	0x0028


	//----- nvinfo : EIATTR_SW_WAR
	.align		4
.L_105:
        /*00d0*/ 	.byte	0x04, 0x36
        /*00d2*/ 	.short	(.L_107 - .L_106)
.L_106:
        /*00d4*/ 	.word	0x00000008
.L_107:


//--------------------- .nv.info._Z15phase1_cal_cudaPiiiiiiiii --------------------------
	.section	.nv.info._Z15phase1_cal_cudaPiiiiiiiii,"",@"SHT_CUDA_INFO"
	.sectionflags	@""
	.align	4


	//----- nvinfo : EIATTR_CUDA_API_VERSION
	.align		4
        /*0000*/ 	.byte	0x04, 0x37
        /*0002*/ 	.short	(.L_109 - .L_108)
.L_108:
        /*0004*/ 	.word	0x00000082


	//----- nvinfo : EIATTR_KPARAM_INFO
	.align		4
.L_109:
        /*0008*/ 	.byte	0x04, 0x17
        /*000a*/ 	.short	(.L_111 - .L_110)
.L_110:
        /*000c*/ 	.word	0x00000000
        /*0010*/ 	.short	0x0008
        /*0012*/ 	.short	0x0024
        /*0014*/ 	.byte	0x00, 0xf0, 0x11, 0x00


	//----- nvinfo : EIATTR_KPARAM_INFO
	.align		4
.L_111:
        /*0018*/ 	.byte	0x04, 0x17
        /*001a*/ 	.short	(.L_113 - .L_112)
.L_112:
        /*001c*/ 	.word	0x00000000
        /*0020*/ 	.short	0x0007
        /*0022*/ 	.short	0x0020
        /*0024*/ 	.byte	0x00, 0xf0, 0x11, 0x00


	//----- nvinfo : EIATTR_KPARAM_INFO
	.align		4
.L_113:
        /*0028*/ 	.byte	0x04, 0x17
        /*002a*/ 	.short	(.L_115 - .L_114)
.L_114:
        /*002c*/ 	.word	0x00000000
        /*0030*/ 	.short	0x0006
        /*0032*/ 	.short	0x001c
        /*0034*/ 	.byte	0x00, 0xf0, 0x11, 0x00


	//----- nvinfo : EIATTR_KPARAM_INFO
	.align		4
.L_115:
        /*0038*/ 	.byte	0x04, 0x17
        /*003a*/ 	.short	(.L_117 - .L_116)
.L_116:
        /*003c*/ 	.word	0x00000000
        /*0040*/ 	.short	0x0005
        /*0042*/ 	.short	0x0018
        /*0044*/ 	.byte	0x00, 0xf0, 0x11, 0x00


	//----- nvinfo : EIATTR_KPARAM_INFO
	.align		4
.L_117:
        /*0048*/ 	.byte	0x04, 0x17
        /*004a*/ 	.short	(.L_119 - .L_118)
.L_118:
        /*004c*/ 	.word	0x00000000
        /*0050*/ 	.short	0x0004
        /*0052*/ 	.short	0x0014
        /*0054*/ 	.byte	0x00, 0xf0, 0x11, 0x00


	//----- nvinfo : EIATTR_KPARAM_INFO
	.align		4
.L_119:
        /*0058*/ 	.byte	0x04, 0x17
        /*005a*/ 	.short	(.L_121 - .L_120)
.L_120:
        /*005c*/ 	.word	0x00000000
        /*0060*/ 	.short	0x0003
        /*0062*/ 	.short	0x0010
        /*0064*/ 	.byte	0x00, 0xf0, 0x11, 0x00


	//----- nvinfo : EIATTR_KPARAM_INFO
	.align		4
.L_121:
        /*0068*/ 	.byte	0x04, 0x17
        /*006a*/ 	.short	(.L_123 - .L_122)
.L_122:
        /*006c*/ 	.word	0x00000000
        /*0070*/ 	.short	0x0002
        /*0072*/ 	.short	0x000c
        /*0074*/ 	.byte	0x00, 0xf0, 0x11, 0x00


	//----- nvinfo : EIATTR_KPARAM_INFO
	.align		4
.L_123:
        /*0078*/ 	.byte	0x04, 0x17
        /*007a*/ 	.short	(.L_125 - .L_124)
.L_124:
        /*007c*/ 	.word	0x00000000
        /*0080*/ 	.short	0x0001
        /*0082*/ 	.short	0x0008
        /*0084*/ 	.byte	0x00, 0xf0, 0x11, 0x00


	//----- nvinfo : EIATTR_KPARAM_INFO
	.align		4
.L_125:
        /*0088*/ 	.byte	0x04, 0x17
        /*008a*/ 	.short	(.L_127 - .L_126)
.L_126:
        /*008c*/ 	.word	0x00000000
        /*0090*/ 	.short	0x0000
        /*0092*/ 	.short	0x0000
        /*0094*/ 	.byte	0x00, 0xf5, 0x21, 0x00


	//----- nvinfo : EIATTR_SPARSE_MMA_MASK
	.align		4
.L_127:
        /*0098*/ 	.byte	0x03, 0x50
        /*009a*/ 	.short	0x0000


	//----- nvinfo : EIATTR_MAXREG_COUNT
	.align		4
        /*009c*/ 	.byte	0x03, 0x1b
        /*009e*/ 	.short	0x00ff


	//----- nvinfo : EIATTR_NUM_BARRIERS
	.align		4
        /*00a0*/ 	.byte	0x02, 0x4c
        /*00a2*/ 	.byte	0x01
	.zero		1


	//----- nvinfo : EIATTR_MERCURY_ISA_VERSION
	.align		4
        /*00a4*/ 	.byte	0x03, 0x5f
        /*00a6*/ 	.short	0x0101


	//----- nvinfo : EIATTR_VRC_CTA_INIT_COUNT
	.align		4
        /*00a8*/ 	.byte	0x02, 0x4a
	.zero		1
	.zero		1


	//----- nvinfo : EIATTR_EXIT_INSTR_OFFSETS
	.align		4
        /*00ac*/ 	.byte	0x04, 0x1c
        /*00ae*/ 	.short	(.L_129 - .L_128)


	//   ....[0]....
.L_128:
        /*00b0*/ 	.word	0x00000070


	//   ....[1]....
        /*00b4*/ 	.word	0x00000a10


	//----- nvinfo : EIATTR_CRS_STACK_SIZE
	.align		4
.L_129:
        /*00b8*/ 	.byte	0x04, 0x1e
        /*00ba*/ 	.short	(.L_131 - .L_130)
.L_130:
        /*00bc*/ 	.word	0x00000000


	//----- nvinfo : EIATTR_CBANK_PARAM_SIZE
	.align		4
.L_131:
        /*00c0*/ 	.byte	0x03, 0x19
        /*00c2*/ 	.short	0x0028


	//----- nvinfo : EIATTR_PARAM_CBANK
	.align		4
        /*00c4*/ 	.byte	0x04, 0x0a
        /*00c6*/ 	.short	(.L_133 - .L_132)
	.align		4
.L_132:
        /*00c8*/ 	.word	index@(.nv.constant0._Z15phase1_cal_cudaPiiiiiiiii)
        /*00cc*/ 	.short	0x0380
        /*00ce*/ 	.short	0x0028


	//----- nvinfo : EIATTR_SW_WAR
	.align		4
.L_133:
        /*00d0*/ 	.byte	0x04, 0x36
        /*00d2*/ 	.short	(.L_135 - .L_134)
.L_134:
        /*00d4*/ 	.word	0x00000008
.L_135:


//--------------------- .nv.callgraph             --------------------------
	.section	.nv.callgraph,"",@"SHT_CUDA_CALLGRAPH"
	.align	4
	.sectionentsize	8
	.align		4
        /*0000*/ 	.word	0x00000000
	.align		4
        /*0004*/ 	.word	0xffffffff
	.align		4
        /*0008*/ 	.word	0x00000000
	.align		4
        /*000c*/ 	.word	0xfffffffe
	.align		4
        /*0010*/ 	.word	0x00000000
	.align		4
        /*0014*/ 	.word	0xfffffffd
	.align		4
        /*0018*/ 	.word	0x00000000
	.align		4
        /*001c*/ 	.word	0xfffffffc


//--------------------- .text._Z16phase22_cal_cudaPiiiiiiiii --------------------------
	.section	.text._Z16phase22_cal_cudaPiiiiiiiii,"ax",@progbits
	.align	128
        .global         _Z16phase22_cal_cudaPiiiiiiiii
        .type           _Z16phase22_cal_cudaPiiiiiiiii,@function
        .size           _Z16phase22_cal_cudaPiiiiiiiii,(.L_x_120 - _Z16phase22_cal_cudaPiiiiiiiii)
        .other          _Z16phase22_cal_cudaPiiiiiiiii,@"STO_CUDA_ENTRY STV_DEFAULT"
_Z16phase22_cal_cudaPiiiiiiiii:
.text._Z16phase22_cal_cudaPiiiiiiiii:
[----:B------:R-:W-:Y:S01]  /*0000*/  LDC R1, c[0x0][0x37c] ;  /* 0x0000df00ff017b82 */ /* 0x000fe20000000800 */
[----:B------:R-:W0:Y:S01]  /*0010*/  S2R R7, SR_CTAID.X ;  /* 0x0000000000077919 */ /* 0x000e220000002500 */
[----:B------:R-:W1:Y:S01]  /*0020*/  LDCU UR4, c[0x0][0x3a4] ;  /* 0x00007480ff0477ac */ /* 0x000e620008000800 */
[----:B------:R-:W1:Y:S02]  /*0030*/  LDCU UR5, c[0x0][0x398] ;  /* 0x00007300ff0577ac */ /* 0x000e640008000800 */
[----:B-1----:R-:W-:Y:S02]  /*0040*/  UIADD3 UR4, UPT, UPT, UR4, UR5, URZ ;  /* 0x0000000504047290 */ /* 0x002fe4000fffe0ff */
[----:B0-----:R-:W-:-:S05]  /*0050*/  VIADD R7, R7, UR5 ;  /* 0x0000000507077c36 */ /* 0x001fca0008000000 */
[----:B------:R-:W-:-:S13]  /*0060*/  ISETP.GE.AND P0, PT, R7, UR4, PT ;  /* 0x0000000407007c0c */ /* 0x000fda000bf06270 */
[----:B------:R-:W-:Y:S05]  /*0070*/  @P0 EXIT ;  /* 0x000000000000094d */ /* 0x000fea0003800000 */
[----:B------:R-:W0:Y:S01]  /*0080*/  S2R R12, SR_TID.X ;  /* 0x00000000000c7919 */ /* 0x000e220000002100 */
[----:B------:R-:W1:Y:S01]  /*0090*/  LDC R6, c[0x0][0x394] ;  /* 0x0000e500ff067b82 */ /* 0x000e620000000800 */
[----:B------:R-:W2:Y:S01]  /*00a0*/  LDCU UR5, c[0x0][0x39c] ;  /* 0x00007380ff0577ac */ /* 0x000ea20008000800 */
[----:B------:R-:W3:Y:S06]  /*00b0*/  LDCU.64 UR10, c[0x0][0x358] ;  /* 0x00006b00ff0a77ac */ /* 0x000eec0008000a00 */
[----:B------:R-:W4:Y:S08]  /*00c0*/  LDC R0, c[0x0][0x388] ;  /* 0x0000e200ff007b82 */ /* 0x000f300000000800 */
[----:B------:R-:W2:Y:S01]  /*00d0*/  S2UR UR4, SR_CTAID.Y ;  /* 0x00000000000479c3 */ /* 0x000ea20000002600 */
[C---:B-1----:R-:W-:Y:S01]  /*00e0*/  IMAD.SHL.U32 R9, R6.reuse, 0x40, RZ ;  /* 0x0000004006097824 */ /* 0x042fe200078e00ff */
[----:B------:R-:W-:-:S06]  /*00f0*/  SHF.L.U32 R6, R6, 0xc, RZ ;  /* 0x0000000c06067819 */ /* 0x000fcc00000006ff */
[----:B------:R-:W1:Y:S01]  /*0100*/  LDC R10, c[0x0][0x364] ;  /* 0x0000d900ff0a7b82 */ /* 0x000e620000000800 */
[----:B------:R-:W1:Y:S01]  /*0110*/  LDCU UR9, c[0x0][0x360] ;  /* 0x00006c00ff0977ac */ /* 0x000e620008000800 */
[C---:B0-----:R-:W-:Y:S01]  /*0120*/  IMAD.IADD R3, R9.reuse, 0x1, R12 ;  /* 0x0000000109037824 */ /* 0x041fe200078e020c */
[C---:B----4-:R-:W-:Y:S02]  /*0130*/  VIADDMNMX R8, R9.reuse, 0x40, R0, PT ;  /* 0x0000004009087846 */ /* 0x050fe40003800100 */
[C---:B------:R-:W-:Y:S02]  /*0140*/  ISETP.GE.AND P0, PT, R9.reuse, R0, PT ;  /* 0x000000000900720c */ /* 0x040fe40003f06270 */
[----:B------:R-:W-:Y:S02]  /*0150*/  ISETP.GT.AND P1, PT, R8, R3, PT ;  /* 0x000000030800720c */ /* 0x000fe40003f24270 */
[----:B------:R-:W-:Y:S01]  /*0160*/  ISETP.NE.AND P0, PT, R9, 0x7fffffc0, !P0 ;  /* 0x7fffffc00900780c */ /* 0x000fe20004705270 */
[----:B--23--:R-:W-:-:S12]  /*0170*/  UIADD3 UR4, UPT, UPT, UR4, UR5, URZ ;  /* 0x0000000504047290 */ /* 0x00cfd8000fffe0ff */
.L_x_28:
[----:B0-----:R-:W0:Y:S01]  /*0180*/  LDCU UR5, c[0x0][0x3a0] ;  /* 0x00007400ff0577ac */ /* 0x001e220008000800 */
[----:B------:R-:W0:Y:S02]  /*0190*/  LDCU UR6, c[0x0][0x39c] ;  /* 0x00007380ff0677ac */ /* 0x000e240008000800 */
[----:B0-----:R-:W-:-:S04]  /*01a0*/  UIADD3 UR5, UPT, UPT, UR5, UR6, URZ ;  /* 0x0000000605057290 */ /* 0x001fc8000fffe0ff */
[----:B------:R-:W-:-:S09]  /*01b0*/  UISETP.GE.AND UP0, UPT, UR4, UR5, UPT ;  /* 0x000000050400728c */ /* 0x000fd2000bf06270 */
[----:B-12---:R-:W-:Y:S05]  /*01c0*/  BRA.U UP0, `(.L_x_0) ;  /* 0x00000009006c7547 */ /* 0x006fea000b800000 */
[----:B------:R-:W0:Y:S01]  /*01d0*/  S2R R4, SR_TID.Y ;  /* 0x0000000000047919 */ /* 0x000e220000002200 */
[----:B------:R-:W2:Y:S01]  /*01e0*/  LDC R0, c[0x0][0x388] ;  /* 0x0000e200ff007b82 */ /* 0x000ea20000000800 */
[----:B------:R-:W3:Y:S02]  /*01f0*/  LDCU UR5, c[0x0][0x390] ;  /* 0x00007200ff0577ac */ /* 0x000ee40008000800 */
[----:B---3--:R-:W-:-:S05]  /*0200*/  IMAD R5, R7, UR5, RZ ;  /* 0x0000000507057c24 */ /* 0x008fca000f8e02ff */
[C---:B--2---:R-:W-:Y:S01]  /*0210*/  VIADDMNMX R3, R5.reuse, UR5, R0, PT ;  /* 0x0000000505037c46 */ /* 0x044fe2000b800100 */
[----:B------:R-:W-:Y:S01]  /*0220*/  UMOV UR5, UR4 ;  /* 0x0000000400057c82 */ /* 0x000fe20008000000 */
[----:B0-----:R-:W-:-:S07]  /*0230*/  IMAD R4, R5, -0x40, R4 ;  /* 0xffffffc005047824 */ /* 0x001fce00078e0204 */
.L_x_27:
[----:B0-----:R-:W0:Y:S01]  /*0240*/  LDC R11, c[0x0][0x390] ;  /* 0x0000e400ff0b7b82 */ /* 0x001e220000000800 */
[----:B--2---:R-:W2:Y:S01]  /*0250*/  LDCU UR6, c[0x0][0x388] ;  /* 0x00007100ff0677ac */ /* 0x004ea20008000800 */
[----:B------:R-:W-:Y:S01]  /*0260*/  IMAD.IADD R18, R5, 0x1, R12 ;  /* 0x0000000105127824 */ /* 0x000fe200078e020c */
[----:B------:R-:W-:Y:S04]  /*0270*/  BSSY.RECONVERGENT B0, `(.L_x_1) ;  /* 0x0000020000007945 */ /* 0x000fe80003800200 */
[----:B------:R-:W-:Y:S01]  /*0280*/  ISETP.GE.AND P2, PT, R18, R3, PT ;  /* 0x000000031200720c */ /* 0x000fe20003f46270 */
[----:B0-----:R-:W-:-:S05]  /*0290*/  IMAD R2, R11, UR5, RZ ;  /* 0x000000050b027c24 */ /* 0x001fca000f8e02ff */
[----:B--2---:R-:W-:-:S07]  /*02a0*/  VIADDMNMX R0, R2, R11, UR6, PT ;  /* 0x0000000602007e46 */ /* 0x004fce000b80010b */
[----:B-1----:R-:W-:Y:S05]  /*02b0*/  @P2 BRA `(.L_x_2) ;  /* 0x00000000006c2947 */ /* 0x002fea0003800000 */
[----:B------:R-:W0:Y:S01]  /*02c0*/  S2R R13, SR_TID.Y ;  /* 0x00000000000d7919 */ /* 0x000e220000002200 */
[----:B------:R-:W-:Y:S02]  /*02d0*/  IMAD.MOV.U32 R11, RZ, RZ, R18 ;  /* 0x000000ffff0b7224 */ /* 0x000fe400078e0012 */
[----:B0-----:R-:W-:-:S07]  /*02e0*/  IMAD.IADD R20, R2, 0x1, R13 ;  /* 0x0000000102147824 */ /* 0x001fce00078e020d */
.L_x_6:
[----:B------:R-:W-:Y:S01]  /*02f0*/  ISETP.GE.AND P2, PT, R20, R0, PT ;  /* 0x000000001400720c */ /* 0x000fe20003f46270 */
[----:B------:R-:W-:-:S12]  /*0300*/  BSSY.RECONVERGENT B1, `(.L_x_3) ;  /* 0x0000013000017945 */ /* 0x000fd80003800200 */
[----:B------:R-:W-:Y:S05]  /*0310*/  @P2 BRA `(.L_x_4) ;  /* 0x0000000000442947 */ /* 0x000fea0003800000 */
[----:B------:R-:W0:Y:S01]  /*0320*/  S2UR UR7, SR_CgaCtaId ;  /* 0x00000000000779c3 */ /* 0x000e220000008800 */
[----:B------:R-:W2:Y:S01]  /*0330*/  LDCU UR8, c[0x0][0x388] ;  /* 0x00007100ff0877ac */ /* 0x000ea20008000800 */
[----:B------:R-:W-:Y:S01]  /*0340*/  LEA R13, R11, R4, 0x6 ;  /* 0x000000040b0d7211 */ /* 0x000fe200078e30ff */
[----:B------:R-:W-:Y:S01]  /*0350*/  IMAD.MOV.U32 R21, RZ, RZ, R20 ;  /* 0x000000ffff157224 */ /* 0x000fe200078e0014 */
[----:B------:R-:W-:-:S04]  /*0360*/  UMOV UR6, 0x400 ;  /* 0x0000040000067882 */ /* 0x000fc80000000000 */
[----:B------:R-:W3:Y:S01]  /*0370*/  LDC.64 R14, c[0x0][0x380] ;  /* 0x0000e000ff0e7b82 */ /* 0x000ee20000000a00 */
[----:B--2---:R-:W-:Y:S01]  /*0380*/  IMAD R19, R11, UR8, R20 ;  /* 0x000000080b137c24 */ /* 0x004fe2000f8e0214 */
[----:B0-----:R-:W-:-:S06]  /*0390*/  ULEA UR6, UR7, UR6, 0x18 ;  /* 0x0000000607067291 */ /* 0x001fcc000f8ec0ff */
[----:B------:R-:W-:-:S07]  /*03a0*/  LEA R13, R13, UR6, 0x2 ;  /* 0x000000060d0d7c11 */ /* 0x000fce000f8e10ff */
.L_x_5:
[----:B---3--:R-:W-:-:S06]  /*03b0*/  IMAD.WIDE R16, R19, 0x4, R14 ;  /* 0x0000000413107825 */ /* 0x008fcc00078e020e */
[----:B------:R-:W2:Y:S01]  /*03c0*/  LDG.E R16, desc[UR10][R16.64] ;  /* 0x0000000a10107981 */ /* 0x000ea2000c1e1900 */
[C---:B-1----:R-:W-:Y:S02]  /*03d0*/  IMAD.IADD R21, R10.reuse, 0x1, R21 ;  /* 0x000000010a157824 */ /* 0x042fe400078e0215 */
[----:B------:R-:W-:-:S03]  /*03e0*/  IMAD.IADD R19, R10, 0x1, R19 ;  /* 0x000000010a137824 */ /* 0x000fc600078e0213 */
[----:B------:R-:W-:Y:S01]  /*03f0*/  ISETP.GE.AND P2, PT, R21, R0, PT ;  /* 0x000000001500720c */ /* 0x000fe20003f46270 */
[----:B--2---:R0:W-:Y:S02]  /*0400*/  STS [R13], R16 ;  /* 0x000000100d007388 */ /* 0x0041e40000000800 */
[----:B0-----:R-:W-:-:S10]  /*0410*/  LEA R13, R10, R13, 0x2 ;  /* 0x0000000d0a0d7211 */ /* 0x001fd400078e10ff */
[----:B------:R-:W-:Y:S05]  /*0420*/  @!P2 BRA `(.L_x_5) ;  /* 0xfffffffc00e0a947 */ /* 0x000fea000383ffff */
.L_x_4:
[----:B-1----:R-:W-:Y:S05]  /*0430*/  BSYNC.RECONVERGENT B1 ;  /* 0x0000000000017941 */ /* 0x002fea0003800200 */
.L_x_3:
[----:B------:R-:W-:-:S05]  /*0440*/  VIADD R11, R11, UR9 ;  /* 0x000000090b0b7c36 */ /* 0x000fca0008000000 */
[----:B------:R-:W-:-:S13]  /*0450*/  ISETP.GE.AND P2, PT, R11, R3, PT ;  /* 0x000000030b00720c */ /* 0x000fda0003f46270 */
[----:B------:R-:W-:Y:S05]  /*0460*/  @!P2 BRA `(.L_x_6) ;  /* 0xfffffffc00a0a947 */ /* 0x000fea000383ffff */
.L_x_2:
[----:B-1----:R-:W-:Y:S05]  /*0470*/  BSYNC.RECONVERGENT B0 ;  /* 0x0000000000007941 */ /* 0x002fea0003800200 */
.L_x_1:
[----:B------:R-:W0:Y:S01]  /*0480*/  LDCU UR6, c[0x0][0x388] ;  /* 0x00007100ff0677ac */ /* 0x000e220008000800 */
[----:B------:R-:W-:Y:S04]  /*0490*/  BSSY.RECONVERGENT B0, `(.L_x_7) ;  /* 0x000001d000007945 */ /* 0x000fe80003800200 */
[----:B------:R-:W-:Y:S05]  /*04a0*/  @!P1 BRA `(.L_x_8) ;  /* 0x00000000006c9947 */ /* 0x000fea0003800000 */
[----:B------:R-:W1:Y:S01]  /*04b0*/  S2R R13, SR_TID.Y ;  /* 0x00000000000d7919 */ /* 0x000e620000002200 */
[----:B------:R-:W-:Y:S02]  /*04c0*/  IMAD.IADD R11, R9, 0x1, R12 ;  /* 0x00000001090b7824 */ /* 0x000fe400078e020c */
[----:B-1----:R-:W-:-:S07]  /*04d0*/  IMAD.IADD R21, R2, 0x1, R13 ;  /* 0x0000000102157824 */ /* 0x002fce00078e020d */
.L_x_12:
[----:B------:R-:W-:Y:S01]  /*04e0*/  ISETP.GE.AND P2, PT, R21, R0, PT ;  /* 0x000000001500720c */ /* 0x000fe20003f46270 */
[----:B------:R-:W-:-:S12]  /*04f0*/  BSSY.RECONVERGENT B1, `(.L_x_9) ;  /* 0x0000013000017945 */ /* 0x000fd80003800200 */
[----:B-1----:R-:W-:Y:S05]  /*0500*/  @P2 BRA `(.L_x_10) ;  /* 0x0000000000442947 */ /* 0x002fea0003800000 */
[----:B------:R-:W1:Y:S01]  /*0510*/  S2R R20, SR_CgaCtaId ;  /* 0x0000000000147919 */ /* 0x000e620000008800 */
[----:B------:R-:W2:Y:S01]  /*0520*/  LDC R13, c[0x0][0x394] ;  /* 0x0000e500ff0d7b82 */ /* 0x000ea20000000800 */
[----:B------:R-:W-:-:S07]  /*0530*/  MOV R17, 0x400 ;  /* 0x0000040000117802 */ /* 0x000fce0000000f00 */
[----:B------:R-:W3:Y:S01]  /*0540*/  LDC.64 R14, c[0x0][0x380] ;  /* 0x0000e000ff0e7b82 */ /* 0x000ee20000000a00 */
[----:B--2---:R-:W-:Y:S01]  /*0550*/  LEA R16, R13, R2, 0xc ;  /* 0x000000020d107211 */ /* 0x004fe200078e60ff */
[----:B------:R-:W-:Y:S01]  /*0560*/  IMAD.MOV.U32 R13, RZ, RZ, R21 ;  /* 0x000000ffff0d7224 */ /* 0x000fe200078e0015 */
[----:B-1----:R-:W-:-:S03]  /*0570*/  LEA R22, R20, R17, 0x18 ;  /* 0x0000001114167211 */ /* 0x002fc600078ec0ff */
[----:B------:R-:W-:-:S07]  /*0580*/  IMAD R20, R11, 0x40, -R16 ;  /* 0x000000400b147824 */ /* 0x000fce00078e0a10 */
.L_x_11:
[----:B0-----:R-:W-:-:S04]  /*0590*/  IMAD R17, R11, UR6, R13 ;  /* 0x000000060b117c24 */ /* 0x001fc8000f8e020d */
[----:B-1-3--:R-:W-:-:S06]  /*05a0*/  IMAD.WIDE R16, R17, 0x4, R14 ;  /* 0x0000000411107825 */ /* 0x00afcc00078e020e */
[----:B------:R-:W2:Y:S01]  /*05b0*/  LDG.E R16, desc[UR10][R16.64] ;  /* 0x0000000a10107981 */ /* 0x000ea2000c1e1900 */
[--C-:B------:R-:W-:Y:S02]  /*05c0*/  IMAD.IADD R19, R20, 0x1, R13.reuse ;  /* 0x0000000114137824 */ /* 0x100fe400078e020d */
[----:B------:R-:W-:-:S03]  /*05d0*/  IMAD.IADD R13, R10, 0x1, R13 ;  /* 0x000000010a0d7824 */ /* 0x000fc600078e020d */
[----:B------:R-:W-:Y:S02]  /*05e0*/  LEA R19, R19, R22, 0x2 ;  /* 0x0000001613137211 */ /* 0x000fe400078e10ff */
[----:B------:R-:W-:-:S03]  /*05f0*/  ISETP.GE.AND P2, PT, R13, R0, PT ;  /* 0x000000000d00720c */ /* 0x000fc60003f46270 */
[----:B--2---:R1:W-:Y:S10]  /*0600*/  STS [R19+0x8000], R16 ;  /* 0x0080001013007388 */ /* 0x0043f40000000800 */
[----:B------:R-:W-:Y:S05]  /*0610*/  @!P2 BRA `(.L_x_11) ;  /* 0xfffffffc00dca947 */ /* 0x000fea000383ffff */
.L_x_10:
[----:B0-----:R-:W-:Y:S05]  /*0620*/  BSYNC.RECONVERGENT B1 ;  /* 0x0000000000017941 */ /* 0x001fea0003800200 */
.L_x_9:
[----:B------:R-:W-:-:S05]  /*0630*/  VIADD R11, R11, UR9 ;  /* 0x000000090b0b7c36 */ /* 0x000fca0008000000 */
[----:B------:R-:W-:-:S13]  /*0640*/  ISETP.GE.AND P2, PT, R11, R8, PT ;  /* 0x000000080b00720c */ /* 0x000fda0003f46270 */
[----:B------:R-:W-:Y:S05]  /*0650*/  @!P2 BRA `(.L_x_12) ;  /* 0xfffffffc00a0a947 */ /* 0x000fea000383ffff */
.L_x_8:
[----:B0-----:R-:W-:Y:S05]  /*0660*/  BSYNC.RECONVERGENT B0 ;  /* 0x0000000000007941 */ /* 0x001fea0003800200 */
.L_x_7:
[----:B------:R-:W-:Y:S06]  /*0670*/  BAR.SYNC.DEFER_BLOCKING 0x0 ;  /* 0x0000000000007b1d */ /* 0x000fec0000010000 */
[----:B------:R-:W-:Y:S05]  /*0680*/  @!P0 BRA `(.L_x_13) ;  /* 0x0000000000a48947 */ /* 0x000fea0003800000 */
[----:B------:R-:W0:Y:S01]  /*0690*/  S2R R17, SR_TID.Y ;  /* 0x0000000000117919 */ /* 0x000e220000002200 */
[----:B-1----:R-:W-:Y:S01]  /*06a0*/  IMAD.MOV.U32 R19, RZ, RZ, R9 ;  /* 0x000000ffff137224 */ /* 0x002fe200078e0009 */
[----:B0-----:R-:W-:-:S07]  /*06b0*/  IADD3 R17, PT, PT, R2, R17, RZ ;  /* 0x0000001102117210 */ /* 0x001fce0007ffe0ff */
.L_x_20:
[----:B------:R-:W-:Y:S01]  /*06c0*/  ISETP.GE.AND P2, PT, R18, R3, PT ;  /* 0x000000031200720c */ /* 0x000fe20003f46270 */
[----:B------:R-:W-:-:S12]  /*06d0*/  BSSY.RECONVERGENT B0, `(.L_x_14) ;  /* 0x0000020000007945 */ /* 0x000fd80003800200 */
[----:B--2---:R-:W-:Y:S05]  /*06e0*/  @P2 BRA `(.L_x_15) ;  /* 0x0000000000782947 */ /* 0x004fea0003800000 */
[C---:B------:R-:W-:Y:S01]  /*06f0*/  IMAD.IADD R16, R19.reuse, 0x1, -R9 ;  /* 0x0000000113107824 */ /* 0x040fe200078e0a09 */
[----:B------:R-:W-:Y:S01]  /*0700*/  MOV R14, R18 ;  /* 0x00000012000e7202 */ /* 0x000fe20000000f00 */
[----:B------:R-:W-:-:S07]  /*0710*/  IMAD R15, R19, 0x40, -R6 ;  /* 0x00000040130f7824 */ /* 0x000fce00078e0a06 */
.L_x_19:
[----:B--2---:R-:W0:Y:S01]  /*0720*/  S2R R20, SR_CgaCtaId ;  /* 0x0000000000147919 */ /* 0x004e220000008800 */
[----:B------:R-:W-:Y:S01]  /*0730*/  ISETP.GE.AND P3, PT, R17, R0, PT ;  /* 0x000000001100720c */ /* 0x000fe20003f66270 */
[C---:B------:R-:W-:Y:S01]  /*0740*/  IMAD.IADD R13, R14.reuse, 0x1, -R5 ;  /* 0x000000010e0d7824 */ /* 0x040fe200078e0a05 */
[----:B------:R-:W-:Y:S01]  /*0750*/  MOV R11, 0x400 ;  /* 0x00000400000b7802 */ /* 0x000fe20000000f00 */
[----:B------:R-:W-:Y:S01]  /*0760*/  VIADD R14, R14, UR9 ;  /* 0x000000090e0e7c36 */ /* 0x000fe20008000000 */
[----:B------:R-:W-:Y:S04]  /*0770*/  BSSY.RECONVERGENT B1, `(.L_x_16) ;  /* 0x0000014000017945 */ /* 0x000fe80003800200 */
[----:B------:R-:W-:Y:S02]  /*0780*/  ISETP.GE.AND P2, PT, R14, R3, PT ;  /* 0x000000030e00720c */ /* 0x000fe40003f46270 */
[----:B0-----:R-:W-:-:S02]  /*0790*/  LEA R11, R20, R11, 0x18 ;  /* 0x0000000b140b7211 */ /* 0x001fc400078ec0ff */
[----:B------:R-:W-:-:S05]  /*07a0*/  LEA R20, R13, R16, 0x6 ;  /* 0x000000100d147211 */ /* 0x000fca00078e30ff */
[----:B------:R-:W-:Y:S01]  /*07b0*/  IMAD R20, R20, 0x4, R11 ;  /* 0x0000000414147824 */ /* 0x000fe200078e020b */
[----:B------:R-:W-:Y:S06]  /*07c0*/  @P3 BRA `(.L_x_17) ;  /* 0x0000000000383947 */ /* 0x000fec0003800000 */
[----:B------:R0:W1:Y:S01]  /*07d0*/  LDS R24, [R20] ;  /* 0x0000000014187984 */ /* 0x0000620000000800 */
[----:B------:R-:W-:-:S07]  /*07e0*/  IMAD.MOV.U32 R21, RZ, RZ, R17 ;  /* 0x000000ffff157224 */ /* 0x000fce00078e0011 */
.L_x_18:
[----:B0-2---:R-:W-:Y:S01]  /*07f0*/  IADD3 R20, PT, PT, -R2, R21, RZ ;  /* 0x0000001502147210 */ /* 0x005fe20007ffe1ff */
[----:B------:R-:W-:-:S04]  /*0800*/  IMAD.IADD R21, R10, 0x1, R21 ;  /* 0x000000010a157824 */ /* 0x000fc800078e0215 */
[--C-:B------:R-:W-:Y:S01]  /*0810*/  IMAD.IADD R22, R15, 0x1, R20.reuse ;  /* 0x000000010f167824 */ /* 0x100fe200078e0214 */
[----:B------:R-:W-:Y:S01]  /*0820*/  ISETP.GE.AND P3, PT, R21, R0, PT ;  /* 0x000000001500720c */ /* 0x000fe20003f66270 */
[----:B------:R-:W-:-:S03]  /*0830*/  IMAD R20, R13, 0x40, R20 ;  /* 0x000000400d147824 */ /* 0x000fc600078e0214 */
[----:B------:R-:W-:Y:S01]  /*0840*/  LEA R22, R22, R11, 0x2 ;  /* 0x0000000b16167211 */ /* 0x000fe200078e10ff */
[----:B------:R-:W-:-:S05]  /*0850*/  IMAD R20, R20, 0x4, R11 ;  /* 0x0000000414147824 */ /* 0x000fca00078e020b */
[----:B------:R-:W-:Y:S04]  /*0860*/  LDS R22, [R22+0x8000] ;  /* 0x0080000016167984 */ /* 0x000fe80000000800 */
[----:B------:R-:W1:Y:S02]  /*0870*/  LDS R23, [R20] ;  /* 0x0000000014177984 */ /* 0x000e640000000800 */
[----:B-1----:R-:W-:-:S05]  /*0880*/  VIADDMNMX R23, R22, R24, R23, PT ;  /* 0x0000001816177246 */ /* 0x002fca0003800117 */
[----:B------:R2:W-:Y:S01]  /*0890*/  STS [R20], R23 ;  /* 0x0000001714007388 */ /* 0x0005e20000000800 */
[----:B------:R-:W-:Y:S05]  /*08a0*/  @!P3 BRA `(.L_x_18) ;  /* 0xfffffffc00d0b947 */ /* 0x000fea000383ffff */
.L_x_17:
[----:B------:R-:W-:Y:S05]  /*08b0*/  BSYNC.RECONVERGENT B1 ;  /* 0x0000000000017941 */ /* 0x000fea0003800200 */
.L_x_16:
[----:B------:R-:W-:Y:S05]  /*08c0*/  @!P2 BRA `(.L_x_19) ;  /* 0xfffffffc0094a947 */ /* 0x000fea000383ffff */
.L_x_15:
[----:B------:R-:W-:Y:S05]  /*08d0*/  BSYNC.RECONVERGENT B0 ;  /* 0x0000000000007941 */ /* 0x000fea0003800200 */
.L_x_14:
[----:B------:R-:W-:Y:S01]  /*08e0*/  IADD3 R19, PT, PT, R19, 0x1, RZ ;  /* 0x0000000113137810 */ /* 0x000fe20007ffe0ff */
[----:B------:R-:W-:Y:S03]  /*08f0*/  BAR.SYNC.DEFER_BLOCKING 0x0 ;  /* 0x0000000000007b1d */ /* 0x000fe60000010000 */
[----:B------:R-:W-:-:S13]  /*0900*/  ISETP.GE.AND P2, PT, R19, R8, PT ;  /* 0x000000081300720c */ /* 0x000fda0003f46270 */
[----:B------:R-:W-:Y:S05]  /*0910*/  @!P2 BRA `(.L_x_20) ;  /* 0xfffffffc0068a947 */ /* 0x000fea000383ffff */
.L_x_13:
[----:B------:R-:W-:Y:S01]  /*0920*/  IMAD.IADD R18, R5, 0x1, R12 ;  /* 0x0000000105127824 */ /* 0x000fe200078e020c */
[----:B------:R-:W-:Y:S04]  /*0930*/  BSSY.RECONVERGENT B0, `(.L_x_21) ;  /* 0x000001d000007945 */ /* 0x000fe80003800200 */
[----:B------:R-:W-:-:S13]  /*0940*/  ISETP.GE.AND P2, PT, R18, R3, PT ;  /* 0x000000031200720c */ /* 0x000fda0003f46270 */
[----:B------:R-:W-:Y:S05]  /*0950*/  @P2 BRA `(.L_x_22) ;  /* 0x0000000000682947 */ /* 0x000fea0003800000 */
[----:B------:R-:W1:Y:S02]  /*0960*/  S2R R11, SR_TID.Y ;  /* 0x00000000000b7919 */ /* 0x000e640000002200 */
[----:B-1----:R-:W-:-:S07]  /*0970*/  IMAD.IADD R19, R2, 0x1, R11 ;  /* 0x0000000102137824 */ /* 0x002fce00078e020b */
.L_x_26:
[----:B------:R-:W-:Y:S01]  /*0980*/  ISETP.GE.AND P2, PT, R19, R0, PT ;  /* 0x000000001300720c */ /* 0x000fe20003f46270 */
[----:B------:R-:W-:-:S12]  /*0990*/  BSSY.RECONVERGENT B1, `(.L_x_23) ;  /* 0x0000013000017945 */ /* 0x000fd80003800200 */
[----:B0-----:R-:W-:Y:S05]  /*09a0*/  @P2 BRA `(.L_x_24) ;  /* 0x0000000000442947 */ /* 0x001fea0003800000 */
[----:B------:R-:W0:Y:S01]  /*09b0*/  S2R R16, SR_CgaCtaId ;  /* 0x0000000000107919 */ /* 0x000e220000008800 */
[----:B------:R-:W1:Y:S01]  /*09c0*/  LDC R21, c[0x0][0x388] ;  /* 0x0000e200ff157b82 */ /* 0x000e620000000800 */
[----:B------:R-:W-:Y:S02]  /*09d0*/  MOV R11, 0x400 ;  /* 0x00000400000b7802 */ /* 0x000fe40000000f00 */
[----:B--2---:R-:W-:-:S05]  /*09e0*/  IADD3 R20, PT, PT, -R5, R18, RZ ;  /* 0x0000001205147210 */ /* 0x004fca0007ffe1ff */
[----:B------:R-:W2:Y:S01]  /*09f0*/  LDC.64 R14, c[0x0][0x380] ;  /* 0x0000e000ff0e7b82 */ /* 0x000ea20000000a00 */
[----:B0-----:R-:W-:Y:S01]  /*0a00*/  LEA R22, R16, R11, 0x18 ;  /* 0x0000000b10167211 */ /* 0x001fe200078ec0ff */
[----:B------:R-:W-:-:S07]  /*0a10*/  IMAD.MOV.U32 R11, RZ, RZ, R19 ;  /* 0x000000ffff0b7224 */ /* 0x000fce00078e0013 */
.L_x_25:
[----:B0-----:R-:W-:Y:S02]  /*0a20*/  IMAD.IADD R13, R11, 0x1, -R2 ;  /* 0x000000010b0d7824 */ /* 0x001fe400078e0a02 */
[--C-:B-1----:R-:W-:Y:S02]  /*0a30*/  IMAD R17, R18, R21, R11.reuse ;  /* 0x0000001512117224 */ /* 0x102fe400078e020b */
[----:B------:R-:W-:Y:S01]  /*0a40*/  IMAD.IADD R11, R10, 0x1, R11 ;  /* 0x000000010a0b7824 */ /* 0x000fe200078e020b */
[----:B------:R-:W-:Y:S01]  /*0a50*/  LEA R13, R20, R13, 0x6 ;  /* 0x0000000d140d7211 */ /* 0x000fe200078e30ff */
[----:B--2---:R-:W-:-:S03]  /*0a60*/  IMAD.WIDE R16, R17, 0x4, R14 ;  /* 0x0000000411107825 */ /* 0x004fc600078e020e */
[----:B------:R-:W-:Y:S01]  /*0a70*/  ISETP.GE.AND P2, PT, R11, R0, PT ;  /* 0x000000000b00720c */ /* 0x000fe20003f46270 */
[----:B------:R-:W-:-:S06]  /*0a80*/  IMAD R13, R13, 0x4, R22 ;  /* 0x000000040d0d7824 */ /* 0x000fcc00078e0216 */
[----:B------:R-:W0:Y:S04]  /*0a90*/  LDS R13, [R13] ;  /* 0x000000000d0d7984 */ /* 0x000e280000000800 */
[----:B0-----:R0:W-:Y:S02]  /*0aa0*/  STG.E desc[UR10][R16.64], R13 ;  /* 0x0000000d10007986 */ /* 0x0011e4000c10190a */
[----:B------:R-:W-:Y:S05]  /*0ab0*/  @!P2 BRA `(.L_x_25) ;  /* 0xfffffffc00d8a947 */ /* 0x000fea000383ffff */
.L_x_24:
[----:B------:R-:W-:Y:S05]  /*0ac0*/  BSYNC.RECONVERGENT B1 ;  /* 0x0000000000017941 */ /* 0x000fea0003800200 */
.L_x_23:
[----:B------:R-:W-:-:S04]  /*0ad0*/  IADD3 R18, PT, PT, R18, UR9, RZ ;  /* 0x0000000912127c10 */ /* 0x000fc8000fffe0ff */
[----:B------:R-:W-:-:S13]  /*0ae0*/  ISETP.GE.AND P2, PT, R18, R3, PT ;  /* 0x000000031200720c */ /* 0x000fda0003f46270 */
[----:B------:R-:W-:Y:S05]  /*0af0*/  @!P2 BRA `(.L_x_26) ;  /* 0xfffffffc00a0a947 */ /* 0x000fea000383ffff */
.L_x_22:
[----:B------:R-:W-:Y:S05]  /*0b00*/  BSYNC.RECONVERGENT B0 ;  /* 0x0000000000007941 */ /* 0x000fea0003800200 */
.L_x_21:
[----:B------:R-:W3:Y:S01]  /*0b10*/  LDCU UR7, c[0x0][0x3a0] ;  /* 0x00007400ff0777ac */ /* 0x000ee20008000800 */
[----:B------:R-:W3:Y:S01]  /*0b20*/  LDCU UR8, c[0x0][0x39c] ;  /* 0x00007380ff0877ac */ /* 0x000ee20008000800 */
[----:B------:R-:W4:Y:S01]  /*0b30*/  LDCU UR6, c[0x0][0x374] ;  /* 0x00006e80ff0677ac */ /* 0x000f220008000800 */
[----:B---3--:R-:W-:Y:S02]  /*0b40*/  UIADD3 UR7, UPT, UPT, UR7, UR8, URZ ;  /* 0x0000000807077290 */ /* 0x008fe4000fffe0ff */
[----:B----4-:R-:W-:-:S04]  /*0b50*/  UIADD3 UR5, UPT, UPT, UR6, UR5, URZ ;  /* 0x0000000506057290 */ /* 0x010fc8000fffe0ff */
[----:B------:R-:W-:-:S09]  /*0b60*/  UISETP.GE.AND UP0, UPT, UR5, UR7, UPT ;  /* 0x000000070500728c */ /* 0x000fd2000bf06270 */
[----:B------:R-:W-:Y:S05]  /*0b70*/  BRA.U !UP0, `(.L_x_27) ;  /* 0xfffffff508b07547 */ /* 0x000fea000b83ffff */
.L_x_0:
[----:B------:R-:W3:Y:S01]  /*0b80*/  LDC R0, c[0x0][0x370] ;  /* 0x0000dc00ff007b82 */ /* 0x000ee20000000800 */
[----:B------:R-:W4:Y:S01]  /*0b90*/  LDCU UR5, c[0x0][0x3a4] ;  /* 0x00007480ff0577ac */ /* 0x000f220008000800 */
[----:B------:R-:W4:Y:S02]  /*0ba0*/  LDCU UR6, c[0x0][0x398] ;  /* 0x00007300ff0677ac */ /* 0x000f240008000800 */
[----:B----4-:R-:W-:Y:S01]  /*0bb0*/  UIADD3 UR5, UPT, UPT, UR5, UR6, URZ ;  /* 0x0000000605057290 */ /* 0x010fe2000fffe0ff */
[----:B---3--:R-:W-:-:S05]  /*0bc0*/  IMAD.IADD R7, R0, 0x1, R7 ;  /* 0x0000000100077824 */ /* 0x008fca00078e0207 */
[----:B------:R-:W-:-:S13]  /*0bd0*/  ISETP.GE.AND P2, PT, R7, UR5, PT ;  /* 0x0000000507007c0c */ /* 0x000fda000bf46270 */
[----:B------:R-:W-:Y:S05]  /*0be0*/  @!P2 BRA `(.L_x_28) ;  /* 0xfffffff40064a947 */ /* 0x000fea000383ffff */
[----:B-1----:R-:W-:Y:S05]  /*0bf0*/  EXIT ;  /* 0x000000000000794d */ /* 0x002fea0003800000 */
.L_x_29:
[----:B------:R-:W-:-:S00]  /*0c00*/  BRA `(.L_x_29) ;  /* 0xfffffffc00fc7947 */ /* 0x000fc0000383ffff */
[----:B------:R-:W-:-:S00]  /*0c10*/  NOP ;  /* 0x0000000000007918 */ /* 0x000fc00000000000 */
        /* <DEDUP_REMOVED lines=14> */
.L_x_120:


//--------------------- .text._Z16phase21_cal_cudaPiiiiiiiii --------------------------
	.section	.text._Z16phase21_cal_cudaPiiiiiiiii,"ax",@progbits
	.align	128
        .global         _Z16phase21_cal_cudaPiiiiiiiii
        .type           _Z16phase21_cal_cudaPiiiiiiiii,@function
        .size           _Z16phase21_cal_cudaPiiiiiiiii,(.L_x_121 - _Z16phase21_cal_cudaPiiiiiiiii)
        .other          _Z16phase21_cal_cudaPiiiiiiiii,@"STO_CUDA_ENTRY STV_DEFAULT"
_Z16phase21_cal_cudaPiiiiiiiii:
.text._Z16phase21_cal_cudaPiiiiiiiii:
        /* <DEDUP_REMOVED lines=8> */
[----:B------:R-:W0:Y:S01]  /*0080*/  S2R R0, SR_TID.Y ;  /* 0x0000000000007919 */ /* 0x000e220000002200 */
[----:B------:R-:W1:Y:S01]  /*0090*/  LDC R6, c[0x0][0x394] ;  /* 0x0000e500ff067b82 */ /* 0x000e620000000800 */
[----:B------:R-:W2:Y:S01]  /*00a0*/  LDCU UR8, c[0x0][0x3a0] ;  /* 0x00007400ff0877ac */ /* 0x000ea20008000800 */
[----:B------:R-:W2:Y:S06]  /*00b0*/  LDCU UR5, c[0x0][0x39c] ;  /* 0x00007380ff0577ac */ /* 0x000eac0008000800 */
[----:B------:R-:W3:Y:S01]  /*00c0*/  LDC R8, c[0x0][0x388] ;  /* 0x0000e200ff087b82 */ /* 0x000ee20000000800 */
[----:B------:R-:W4:Y:S07]  /*00d0*/  LDCU.64 UR10, c[0x0][0x358] ;  /* 0x00006b00ff0a77ac */ /* 0x000f2e0008000a00 */
[----:B------:R-:W5:Y:S01]  /*00e0*/  S2UR UR4, SR_CTAID.Y ;  /* 0x00000000000479c3 */ /* 0x000f620000002600 */
[----:B--2---:R-:W-:Y:S01]  /*00f0*/  UIADD3 UR8, UPT, UPT, UR8, UR5, URZ ;  /* 0x0000000508087290 */ /* 0x004fe2000fffe0ff */
[C---:B-1----:R-:W-:Y:S01]  /*0100*/  IMAD.SHL.U32 R3, R6.reuse, 0x40, RZ ;  /* 0x0000004006037824 */ /* 0x042fe200078e00ff */
[----:B------:R-:W-:-:S05]  /*0110*/  SHF.L.U32 R6, R6, 0xc, RZ ;  /* 0x0000000c06067819 */ /* 0x000fca00000006ff */
[----:B------:R-:W1:Y:S01]  /*0120*/  LDC R2, c[0x0][0x364] ;  /* 0x0000d900ff027b82 */ /* 0x000e620000000800 */
[----:B------:R-:W2:Y:S01]  /*0130*/  LDCU UR9, c[0x0][0x360] ;  /* 0x00006c00ff0977ac */ /* 0x000ea20008000800 */
[C---:B0-----:R-:W-:Y:S01]  /*0140*/  IMAD.IADD R7, R3.reuse, 0x1, R0 ;  /* 0x0000000103077824 */ /* 0x041fe200078e0200 */
[C---:B---3--:R-:W-:Y:S02]  /*0150*/  VIADDMNMX R4, R3.reuse, 0x40, R8, PT ;  /* 0x0000004003047846 */ /* 0x048fe40003800108 */
[C---:B------:R-:W-:Y:S02]  /*0160*/  ISETP.GE.AND P0, PT, R3.reuse, R8, PT ;  /* 0x000000080300720c */ /* 0x040fe40003f06270 */
[----:B------:R-:W-:Y:S02]  /*0170*/  ISETP.GT.AND P1, PT, R4, R7, PT ;  /* 0x000000070400720c */ /* 0x000fe40003f24270 */
[----:B------:R-:W-:Y:S01]  /*0180*/  ISETP.NE.AND P0, PT, R3, 0x7fffffc0, !P0 ;  /* 0x7fffffc00300780c */ /* 0x000fe20004705270 */
[----:B----45:R-:W-:-:S12]  /*0190*/  UIADD3 UR4, UPT, UPT, UR4, UR5, URZ ;  /* 0x0000000504047290 */ /* 0x030fd8000fffe0ff */
.L_x_58:
[----:B------:R-:W-:-:S09]  /*01a0*/  UISETP.GE.AND UP0, UPT, UR4, UR8, UPT ;  /* 0x000000080400728c */ /* 0x000fd2000bf06270 */
[----:B0-2-4-:R-:W-:Y:S05]  /*01b0*/  BRA.U UP0, `(.L_x_30) ;  /* 0x0000000900607547 */ /* 0x015fea000b800000 */
[----:B------:R-:W0:Y:S01]  /*01c0*/  S2R R8, SR_TID.X ;  /* 0x0000000000087919 */ /* 0x000e220000002100 */
[----:B------:R-:W3:Y:S01]  /*01d0*/  LDCU UR5, c[0x0][0x390] ;  /* 0x00007200ff0577ac */ /* 0x000ee20008000800 */
[----:B------:R-:W4:Y:S01]  /*01e0*/  LDC R10, c[0x0][0x388] ;  /* 0x0000e200ff0a7b82 */ /* 0x000f220000000800 */
[----:B---3--:R-:W-:-:S05]  /*01f0*/  IMAD R7, R5, UR5, RZ ;  /* 0x0000000505077c24 */ /* 0x008fca000f8e02ff */
[C---:B----4-:R-:W-:Y:S01]  /*0200*/  VIADDMNMX R9, R7.reuse, UR5, R10, PT ;  /* 0x0000000507097c46 */ /* 0x050fe2000b80010a */
[----:B------:R-:W-:Y:S01]  /*0210*/  UMOV UR5, UR4 ;  /* 0x0000000400057c82 */ /* 0x000fe20008000000 */
[----:B0-----:R-:W-:-:S07]  /*0220*/  IMAD.IADD R8, R7, 0x1, R8 ;  /* 0x0000000107087824 */ /* 0x001fce00078e0208 */
.L_x_57:
[----:B0-----:R-:W0:Y:S01]  /*0230*/  LDC R21, c[0x0][0x390] ;  /* 0x0000e400ff157b82 */ /* 0x001e220000000800 */
[----:B------:R-:W3:Y:S01]  /*0240*/  LDCU UR6, c[0x0][0x388] ;  /* 0x00007100ff0677ac */ /* 0x000ee20008000800 */
[----:B------:R-:W-:Y:S01]  /*0250*/  ISETP.GE.AND P2, PT, R8, R9, PT ;  /* 0x000000090800720c */ /* 0x000fe20003f46270 */
[----:B------:R-:W-:Y:S01]  /*0260*/  BSSY.RECONVERGENT B0, `(.L_x_31) ;  /* 0x000001f000007945 */ /* 0x000fe20003800200 */
[----:B0-----:R-:W-:-:S05]  /*0270*/  IMAD R10, R21, UR5, R21 ;  /* 0x00000005150a7c24 */ /* 0x001fca000f8e0215 */
[----:B---3--:R-:W-:-:S06]  /*0280*/  VIMNMX R10, PT, PT, R10, UR6, PT ;  /* 0x000000060a0a7c48 */ /* 0x008fcc000bfe0100 */
[----:B--2-4-:R-:W-:Y:S05]  /*0290*/  @P2 BRA `(.L_x_32) ;  /* 0x00000000006c2947 */ /* 0x014fea0003800000 */
[----:B------:R-:W-:Y:S02]  /*02a0*/  IMAD R21, R21, UR5, R0 ;  /* 0x0000000515157c24 */ /* 0x000fe4000f8e0200 */
[----:B------:R-:W-:-:S07]  /*02b0*/  IMAD.MOV.U32 R16, RZ, RZ, R8 ;  /* 0x000000ffff107224 */ /* 0x000fce00078e0008 */
.L_x_36:
[----:B------:R-:W-:Y:S01]  /*02c0*/  ISETP.GE.AND P2, PT, R21, R10, PT ;  /* 0x0000000a1500720c */ /* 0x000fe20003f46270 */
[----:B------:R-:W-:-:S12]  /*02d0*/  BSSY.RECONVERGENT B1, `(.L_x_33) ;  /* 0x0000014000017945 */ /* 0x000fd80003800200 */
[----:B------:R-:W-:Y:S05]  /*02e0*/  @P2 BRA `(.L_x_34) ;  /* 0x0000000000482947 */ /* 0x000fea0003800000 */
[----:B------:R-:W0:Y:S01]  /*02f0*/  S2UR UR7, SR_CgaCtaId ;  /* 0x00000000000779c3 */ /* 0x000e220000008800 */
[----:B------:R-:W3:Y:S01]  /*0300*/  LDCU UR12, c[0x0][0x388] ;  /* 0x00007100ff0c77ac */ /* 0x000ee20008000800 */
[----:B------:R-:W-:Y:S02]  /*0310*/  IMAD R11, R7, -0x40, R0 ;  /* 0xffffffc0070b7824 */ /* 0x000fe400078e0200 */
[--C-:B------:R-:W-:Y:S01]  /*0320*/  IMAD.MOV.U32 R19, RZ, RZ, R21.reuse ;  /* 0x000000ffff137224 */ /* 0x100fe200078e0015 */
[----:B------:R-:W-:Y:S02]  /*0330*/  UMOV UR6, 0x400 ;  /* 0x0000040000067882 */ /* 0x000fe40000000000 */
[C---:B------:R-:W-:Y:S01]  /*0340*/  LEA R11, R16.reuse, R11, 0x6 ;  /* 0x0000000b100b7211 */ /* 0x040fe200078e30ff */
[----:B------:R-:W4:Y:S01]  /*0350*/  LDC.64 R12, c[0x0][0x380] ;  /* 0x0000e000ff0c7b82 */ /* 0x000f220000000a00 */
[----:B---3--:R-:W-:Y:S01]  /*0360*/  IMAD R17, R16, UR12, R21 ;  /* 0x0000000c10117c24 */ /* 0x008fe2000f8e0215 */
[----:B0-----:R-:W-:-:S06]  /*0370*/  ULEA UR6, UR7, UR6, 0x18 ;  /* 0x0000000607067291 */ /* 0x001fcc000f8ec0ff */
[----:B------:R-:W-:-:S07]  /*0380*/  LEA R11, R11, UR6, 0x2 ;  /* 0x000000060b0b7c11 */ /* 0x000fce000f8e10ff */
.L_x_35:
[----:B----4-:R-:W-:-:S06]  /*0390*/  IMAD.WIDE R14, R17, 0x4, R12 ;  /* 0x00000004110e7825 */ /* 0x010fcc00078e020c */
[----:B------:R-:W3:Y:S01]  /*03a0*/  LDG.E R14, desc[UR10][R14.64] ;  /* 0x0000000a0e0e7981 */ /* 0x000ee2000c1e1900 */
[C---:B-1----:R-:W-:Y:S01]  /*03b0*/  IMAD.IADD R19, R2.reuse, 0x1, R19 ;  /* 0x0000000102137824 */ /* 0x042fe200078e0213 */
[----:B------:R-:W-:-:S04]  /*03c0*/  IADD3 R17, PT, PT, R2, R17, RZ ;  /* 0x0000001102117210 */ /* 0x000fc80007ffe0ff */
[----:B------:R-:W-:Y:S01]  /*03d0*/  ISETP.GE.AND P2, PT, R19, R10, PT ;  /* 0x0000000a1300720c */ /* 0x000fe20003f46270 */
[----:B---3--:R0:W-:Y:S02]  /*03e0*/  STS [R11], R14 ;  /* 0x0000000e0b007388 */ /* 0x0081e40000000800 */
[----:B0-----:R-:W-:-:S10]  /*03f0*/  IMAD R11, R2, 0x4, R11 ;  /* 0x00000004020b7824 */ /* 0x001fd400078e020b */
[----:B------:R-:W-:Y:S05]  /*0400*/  @!P2 BRA `(.L_x_35) ;  /* 0xfffffffc00e0a947 */ /* 0x000fea000383ffff */
.L_x_34:
[----:B--2---:R-:W-:Y:S05]  /*0410*/  BSYNC.RECONVERGENT B1 ;  /* 0x0000000000017941 */ /* 0x004fea0003800200 */
.L_x_33:
[----:B------:R-:W-:-:S05]  /*0420*/  VIADD R16, R16, UR9 ;  /* 0x0000000910107c36 */ /* 0x000fca0008000000 */
[----:B------:R-:W-:-:S13]  /*0430*/  ISETP.GE.AND P2, PT, R16, R9, PT ;  /* 0x000000091000720c */ /* 0x000fda0003f46270 */
[----:B------:R-:W-:Y:S05]  /*0440*/  @!P2 BRA `(.L_x_36) ;  /* 0xfffffffc009ca947 */ /* 0x000fea000383ffff */
.L_x_32:
[----:B--2---:R-:W-:Y:S05]  /*0450*/  BSYNC.RECONVERGENT B0 ;  /* 0x0000000000007941 */ /* 0x004fea0003800200 */
.L_x_31:
[----:B------:R-:W0:Y:S01]  /*0460*/  LDCU UR6, c[0x0][0x388] ;  /* 0x00007100ff0677ac */ /* 0x000e220008000800 */
[----:B------:R-:W-:Y:S04]  /*0470*/  BSSY.RECONVERGENT B0, `(.L_x_37) ;  /* 0x000001b000007945 */ /* 0x000fe80003800200 */
[----:B------:R-:W-:Y:S05]  /*0480*/  @!P1 BRA `(.L_x_38) ;  /* 0x0000000000649947 */ /* 0x000fea0003800000 */
[----:B------:R-:W-:-:S07]  /*0490*/  IADD3 R11, PT, PT, R3, R0, RZ ;  /* 0x00000000030b7210 */ /* 0x000fce0007ffe0ff */
.L_x_42:
[----:B------:R-:W-:Y:S01]  /*04a0*/  ISETP.GE.AND P2, PT, R8, R9, PT ;  /* 0x000000090800720c */ /* 0x000fe20003f46270 */
[----:B------:R-:W-:-:S12]  /*04b0*/  BSSY.RECONVERGENT B1, `(.L_x_39) ;  /* 0x0000013000017945 */ /* 0x000fd80003800200 */
[----:B--2---:R-:W-:Y:S05]  /*04c0*/  @P2 BRA `(.L_x_40) ;  /* 0x0000000000442947 */ /* 0x004fea0003800000 */
[----:B------:R-:W2:Y:S01]  /*04d0*/  S2R R16, SR_CgaCtaId ;  /* 0x0000000000107919 */ /* 0x000ea20000008800 */
[----:B------:R-:W3:Y:S01]  /*04e0*/  LDC R14, c[0x0][0x394] ;  /* 0x0000e500ff0e7b82 */ /* 0x000ee20000000800 */
[----:B------:R-:W-:-:S07]  /*04f0*/  MOV R15, 0x400 ;  /* 0x00000400000f7802 */ /* 0x000fce0000000f00 */
[----:B------:R-:W4:Y:S01]  /*0500*/  LDC.64 R12, c[0x0][0x380] ;  /* 0x0000e000ff0c7b82 */ /* 0x000f220000000a00 */
[----:B---3--:R-:W-:-:S05]  /*0510*/  IMAD R14, R14, 0x1000, R7 ;  /* 0x000010000e0e7824 */ /* 0x008fca00078e0207 */
[----:B------:R-:W-:Y:S02]  /*0520*/  LEA R19, R11, -R14, 0x6 ;  /* 0x8000000e0b137211 */ /* 0x000fe400078e30ff */
[----:B--2---:R-:W-:Y:S01]  /*0530*/  LEA R18, R16, R15, 0x18 ;  /* 0x0000000f10127211 */ /* 0x004fe200078ec0ff */
[----:B----4-:R-:W-:-:S07]  /*0540*/  IMAD.MOV.U32 R16, RZ, RZ, R8 ;  /* 0x000000ffff107224 */ /* 0x010fce00078e0008 */
.L_x_41:
[----:B0-----:R-:W-:-:S04]  /*0550*/  IMAD R15, R16, UR6, R11 ;  /* 0x00000006100f7c24 */ /* 0x001fc8000f8e020b */
[----:B--2---:R-:W-:-:S06]  /*0560*/  IMAD.WIDE R14, R15, 0x4, R12 ;  /* 0x000000040f0e7825 */ /* 0x004fcc00078e020c */
[----:B------:R-:W2:Y:S01]  /*0570*/  LDG.E R14, desc[UR10][R14.64] ;  /* 0x0000000a0e0e7981 */ /* 0x000ea2000c1e1900 */
[----:B------:R-:W-:Y:S01]  /*0580*/  IMAD.IADD R17, R19, 0x1, R16 ;  /* 0x0000000113117824 */ /* 0x000fe200078e0210 */
[----:B------:R-:W-:-:S03]  /*0590*/  IADD3 R16, PT, PT, R16, UR9, RZ ;  /* 0x0000000910107c10 */ /* 0x000fc6000fffe0ff */
[----:B------:R-:W-:Y:S01]  /*05a0*/  IMAD R17, R17, 0x4, R18 ;  /* 0x0000000411117824 */ /* 0x000fe200078e0212 */
[----:B------:R-:W-:-:S04]  /*05b0*/  ISETP.GE.AND P2, PT, R16, R9, PT ;  /* 0x000000091000720c */ /* 0x000fc80003f46270 */
[----:B--2---:R2:W-:Y:S09]  /*05c0*/  STS [R17+0x4000], R14 ;  /* 0x0040000e11007388 */ /* 0x0045f20000000800 */
[----:B------:R-:W-:Y:S05]  /*05d0*/  @!P2 BRA `(.L_x_41) ;  /* 0xfffffffc00dca947 */ /* 0x000fea000383ffff */
.L_x_40:
[----:B0-----:R-:W-:Y:S05]  /*05e0*/  BSYNC.RECONVERGENT B1 ;  /* 0x0000000000017941 */ /* 0x001fea0003800200 */
.L_x_39:
[----:B-1----:R-:W-:-:S05]  /*05f0*/  IMAD.IADD R11, R2, 0x1, R11 ;  /* 0x00000001020b7824 */ /* 0x002fca00078e020b */
[----:B------:R-:W-:-:S13]  /*0600*/  ISETP.GE.AND P2, PT, R11, R4, PT ;  /* 0x000000040b00720c */ /* 0x000fda0003f46270 */
[----:B------:R-:W-:Y:S05]  /*0610*/  @!P2 BRA `(.L_x_42) ;  /* 0xfffffffc00a0a947 */ /* 0x000fea000383ffff */
.L_x_38:
[----:B0-----:R-:W-:Y:S05]  /*0620*/  BSYNC.RECONVERGENT B0 ;  /* 0x0000000000007941 */ /* 0x001fea0003800200 */
.L_x_37:
[----:B------:R-:W-:Y:S06]  /*0630*/  BAR.SYNC.DEFER_BLOCKING 0x0 ;  /* 0x0000000000007b1d */ /* 0x000fec0000010000 */
[----:B------:R-:W-:Y:S05]  /*0640*/  @!P0 BRA `(.L_x_43) ;  /* 0x0000000000a88947 */ /* 0x000fea0003800000 */
[----:B------:R-:W0:Y:S01]  /*0650*/  LDC R13, c[0x0][0x390] ;  /* 0x0000e400ff0d7b82 */ /* 0x000e220000000800 */
[----:B------:R-:W-:Y:S02]  /*0660*/  IMAD.MOV.U32 R11, RZ, RZ, R3 ;  /* 0x000000ffff0b7224 */ /* 0x000fe400078e0003 */
[----:B0-----:R-:W-:-:S07]  /*0670*/  IMAD R13, R13, UR5, R0 ;  /* 0x000000050d0d7c24 */ /* 0x001fce000f8e0200 */
.L_x_50:
[----:B------:R-:W-:Y:S01]  /*0680*/  ISETP.GE.AND P2, PT, R8, R9, PT ;  /* 0x000000090800720c */ /* 0x000fe20003f46270 */
[----:B------:R-:W-:-:S12]  /*0690*/  BSSY.RECONVERGENT B0, `(.L_x_44) ;  /* 0x0000021000007945 */ /* 0x000fd80003800200 */
[----:B----4-:R-:W-:Y:S05]  /*06a0*/  @P2 BRA `(.L_x_45) ;  /* 0x00000000007c2947 */ /* 0x010fea0003800000 */
[----:B------:R-:W-:Y:S01]  /*06b0*/  LEA R15, R11, -R6, 0x6 ;  /* 0x800000060b0f7211 */ /* 0x000fe200078e30ff */
[----:B--2---:R-:W-:-:S07]  /*06c0*/  IMAD.MOV.U32 R14, RZ, RZ, R8 ;  /* 0x000000ffff0e7224 */ /* 0x004fce00078e0008 */
.L_x_49:
[----:B------:R-:W-:Y:S01]  /*06d0*/  ISETP.GE.AND P2, PT, R13, R10, PT ;  /* 0x0000000a0d00720c */ /* 0x000fe20003f46270 */
[----:B------:R-:W-:-:S12]  /*06e0*/  BSSY.RECONVERGENT B1, `(.L_x_46) ;  /* 0x0000018000017945 */ /* 0x000fd80003800200 */
[----:B----4-:R-:W-:Y:S05]  /*06f0*/  @P2 BRA `(.L_x_47) ;  /* 0x0000000000582947 */ /* 0x010fea0003800000 */
[----:B------:R-:W0:Y:S01]  /*0700*/  S2R R17, SR_CgaCtaId ;  /* 0x0000000000117919 */ /* 0x000e220000008800 */
[----:B------:R-:W-:Y:S01]  /*0710*/  MOV R16, 0x400 ;  /* 0x0000040000107802 */ /* 0x000fe20000000f00 */
[----:B------:R-:W-:Y:S01]  /*0720*/  IMAD.IADD R12, R14, 0x1, -R7 ;  /* 0x000000010e0c7824 */ /* 0x000fe200078e0a07 */
[----:B------:R-:W2:Y:S01]  /*0730*/  LDC R23, c[0x0][0x390] ;  /* 0x0000e400ff177b82 */ /* 0x000ea20000000800 */
[----:B------:R-:W-:Y:S01]  /*0740*/  IMAD.MOV.U32 R19, RZ, RZ, R13 ;  /* 0x000000ffff137224 */ /* 0x000fe200078e000d */
[----:B------:R-:W-:Y:S02]  /*0750*/  IADD3 R20, PT, PT, RZ, -UR5, RZ ;  /* 0x80000005ff147c10 */ /* 0x000fe4000fffe0ff */
[----:B0-----:R-:W-:Y:S02]  /*0760*/  LEA R16, R17, R16, 0x18 ;  /* 0x0000001011107211 */ /* 0x001fe400078ec0ff */
[----:B------:R-:W-:-:S05]  /*0770*/  IADD3 R17, PT, PT, R15, R12, RZ ;  /* 0x0000000c0f117210 */ /* 0x000fca0007ffe0ff */
[----:B------:R-:W-:-:S05]  /*0780*/  IMAD R17, R17, 0x4, R16 ;  /* 0x0000000411117824 */ /* 0x000fca00078e0210 */
[----:B------:R0:W3:Y:S02]  /*0790*/  LDS R22, [R17+0x4000] ;  /* 0x0040000011167984 */ /* 0x0000e40000000800 */
.L_x_48:
[--C-:B0-2-4-:R-:W-:Y:S02]  /*07a0*/  IMAD R17, R23, R20, R19.reuse ;  /* 0x0000001417117224 */ /* 0x115fe400078e0213 */
[----:B-1----:R-:W-:Y:S02]  /*07b0*/  IMAD.IADD R19, R2, 0x1, R19 ;  /* 0x0000000102137824 */ /* 0x002fe400078e0213 */
[--C-:B------:R-:W-:Y:S02]  /*07c0*/  IMAD.IADD R21, R15, 0x1, R17.reuse ;  /* 0x000000010f157824 */ /* 0x100fe400078e0211 */
[----:B------:R-:W-:Y:S01]  /*07d0*/  IMAD R17, R12, 0x40, R17 ;  /* 0x000000400c117824 */ /* 0x000fe200078e0211 */
[----:B------:R-:W-:Y:S02]  /*07e0*/  ISETP.GE.AND P2, PT, R19, R10, PT ;  /* 0x0000000a1300720c */ /* 0x000fe40003f46270 */
[----:B------:R-:W-:Y:S01]  /*07f0*/  LEA R21, R21, R16, 0x2 ;  /* 0x0000001015157211 */ /* 0x000fe200078e10ff */
[----:B------:R-:W-:-:S05]  /*0800*/  IMAD R17, R17, 0x4, R16 ;  /* 0x0000000411117824 */ /* 0x000fca00078e0210 */
[----:B------:R-:W-:Y:S04]  /*0810*/  LDS R21, [R21] ;  /* 0x0000000015157984 */ /* 0x000fe80000000800 */
[----:B------:R-:W3:Y:S02]  /*0820*/  LDS R18, [R17] ;  /* 0x0000000011127984 */ /* 0x000ee40000000800 */
[----:B---3--:R-:W-:-:S05]  /*0830*/  VIADDMNMX R18, R21, R22, R18, PT ;  /* 0x0000001615127246 */ /* 0x008fca0003800112 */
[----:B------:R4:W-:Y:S01]  /*0840*/  STS [R17], R18 ;  /* 0x0000001211007388 */ /* 0x0009e20000000800 */
[----:B------:R-:W-:Y:S05]  /*0850*/  @!P2 BRA `(.L_x_48) ;  /* 0xfffffffc00d0a947 */ /* 0x000fea000383ffff */
.L_x_47:
[----:B------:R-:W-:Y:S05]  /*0860*/  BSYNC.RECONVERGENT B1 ;  /* 0x0000000000017941 */ /* 0x000fea0003800200 */
.L_x_46:
[----:B------:R-:W-:-:S04]  /*0870*/  IADD3 R14, PT, PT, R14, UR9, RZ ;  /* 0x000000090e0e7c10 */ /* 0x000fc8000fffe0ff */
[----:B------:R-:W-:-:S13]  /*0880*/  ISETP.GE.AND P2, PT, R14, R9, PT ;  /* 0x000000090e00720c */ /* 0x000fda0003f46270 */
[----:B------:R-:W-:Y:S05]  /*0890*/  @!P2 BRA `(.L_x_49) ;  /* 0xfffffffc008ca947 */ /* 0x000fea000383ffff */
.L_x_45:
[----:B------:R-:W-:Y:S05]  /*08a0*/  BSYNC.RECONVERGENT B0 ;  /* 0x0000000000007941 */ /* 0x000fea0003800200 */
.L_x_44:
[----:B------:R-:W-:Y:S01]  /*08b0*/  VIADD R11, R11, 0x1 ;  /* 0x000000010b0b7836 */ /* 0x000fe20000000000 */
[----:B------:R-:W-:Y:S04]  /*08c0*/  BAR.SYNC.DEFER_BLOCKING 0x0 ;  /* 0x0000000000007b1d */ /* 0x000fe80000010000 */
[----:B------:R-:W-:-:S13]  /*08d0*/  ISETP.GE.AND P2, PT, R11, R4, PT ;  /* 0x000000040b00720c */ /* 0x000fda0003f46270 */
[----:B------:R-:W-:Y:S05]  /*08e0*/  @!P2 BRA `(.L_x_50) ;  /* 0xfffffffc0064a947 */ /* 0x000fea000383ffff */
.L_x_43:
[----:B------:R-:W-:Y:S01]  /*08f0*/  ISETP.GE.AND P2, PT, R8, R9, PT ;  /* 0x000000090800720c */ /* 0x000fe20003f46270 */
[----:B------:R-:W-:-:S12]  /*0900*/  BSSY.RECONVERGENT B0, `(.L_x_51) ;  /* 0x000001f000007945 */ /* 0x000fd80003800200 */
[----:B------:R-:W-:Y:S05]  /*0910*/  @P2 BRA `(.L_x_52) ;  /* 0x0000000000742947 */ /* 0x000fea0003800000 */
[----:B------:R-:W0:Y:S01]  /*0920*/  LDC R11, c[0x0][0x390] ;  /* 0x0000e400ff0b7b82 */ /* 0x000e220000000800 */
[----:B------:R-:W-:Y:S02]  /*0930*/  IMAD.MOV.U32 R16, RZ, RZ, R8 ;  /* 0x000000ffff107224 */ /* 0x000fe400078e0008 */
[----:B0-----:R-:W-:-:S07]  /*0940*/  IMAD R21, R11, UR5, R0 ;  /* 0x000000050b157c24 */ /* 0x001fce000f8e0200 */
.L_x_56:
[----:B------:R-:W-:Y:S01]  /*0950*/  ISETP.GE.AND P2, PT, R21, R10, PT ;  /* 0x0000000a1500720c */ /* 0x000fe20003f46270 */
[----:B------:R-:W-:-:S12]  /*0960*/  BSSY.RECONVERGENT B1, `(.L_x_53) ;  /* 0x0000015000017945 */ /* 0x000fd80003800200 */
[----:B0-----:R-:W-:Y:S05]  /*0970*/  @P2 BRA `(.L_x_54) ;  /* 0x00000000004c2947 */ /* 0x001fea0003800000 */
[----:B--2---:R-:W0:Y:S01]  /*0980*/  S2R R14, SR_CgaCtaId ;  /* 0x00000000000e7919 */ /* 0x004e220000008800 */
[----:B------:R-:W2:Y:S01]  /*0990*/  LDC R20, c[0x0][0x390] ;  /* 0x0000e400ff147b82 */ /* 0x000ea20000000800 */
[----:B------:R-:W-:Y:S01]  /*09a0*/  MOV R11, 0x400 ;  /* 0x00000400000b7802 */ /* 0x000fe20000000f00 */
[----:B----4-:R-:W-:Y:S01]  /*09b0*/  IMAD R18, RZ, RZ, -UR5 ;  /* 0x80000005ff127e24 */ /* 0x010fe2000f8e02ff */
[----:B------:R-:W-:-:S05]  /*09c0*/  IADD3 R19, PT, PT, -R7, R16, RZ ;  /* 0x0000001007137210 */ /* 0x000fca0007ffe1ff */
[----:B------:R-:W3:Y:S08]  /*09d0*/  LDC R22, c[0x0][0x388] ;  /* 0x0000e200ff167b82 */ /* 0x000ef00000000800 */
[----:B------:R-:W4:Y:S01]  /*09e0*/  LDC.64 R12, c[0x0][0x380] ;  /* 0x0000e000ff0c7b82 */ /* 0x000f220000000a00 */
[----:B0-----:R-:W-:Y:S01]  /*09f0*/  LEA R23, R14, R11, 0x18 ;  /* 0x0000000b0e177211 */ /* 0x001fe200078ec0ff */
[----:B------:R-:W-:-:S07]  /*0a00*/  IMAD.MOV.U32 R11, RZ, RZ, R21 ;  /* 0x000000ffff0b7224 */ /* 0x000fce00078e0015 */
.L_x_55:
[--C-:B0-2---:R-:W-:Y:S02]  /*0a10*/  IMAD R14, R20, R18, R11.reuse ;  /* 0x00000012140e7224 */ /* 0x105fe400078e020b */
[--C-:B---3--:R-:W-:Y:S02]  /*0a20*/  IMAD R15, R16, R22, R11.reuse ;  /* 0x00000016100f7224 */ /* 0x108fe400078e020b */
[----:B-1----:R-:W-:Y:S01]  /*0a30*/  IMAD.IADD R11, R2, 0x1, R11 ;  /* 0x00000001020b7824 */ /* 0x002fe200078e020b */
[----:B------:R-:W-:-:S04]  /*0a40*/  LEA R14, R19, R14, 0x6 ;  /* 0x0000000e130e7211 */ /* 0x000fc800078e30ff */
[----:B------:R-:W-:Y:S01]  /*0a50*/  ISETP.GE.AND P2, PT, R11, R10, PT ;  /* 0x0000000a0b00720c */ /* 0x000fe20003f46270 */
[----:B------:R-:W-:Y:S02]  /*0a60*/  IMAD R17, R14, 0x4, R23 ;  /* 0x000000040e117824 */ /* 0x000fe400078e0217 */
[----:B----4-:R-:W-:-:S04]  /*0a70*/  IMAD.WIDE R14, R15, 0x4, R12 ;  /* 0x000000040f0e7825 */ /* 0x010fc800078e020c */
[----:B------:R-:W0:Y:S04]  /*0a80*/  LDS R17, [R17] ;  /* 0x0000000011117984 */ /* 0x000e280000000800 */
[----:B0-----:R0:W-:Y:S02]  /*0a90*/  STG.E desc[UR10][R14.64], R17 ;  /* 0x000000110e007986 */ /* 0x0011e4000c10190a */
[----:B------:R-:W-:Y:S05]  /*0aa0*/  @!P2 BRA `(.L_x_55) ;  /* 0xfffffffc00d8a947 */ /* 0x000fea000383ffff */
.L_x_54:
[----:B------:R-:W-:Y:S05]  /*0ab0*/  BSYNC.RECONVERGENT B1 ;  /* 0x0000000000017941 */ /* 0x000fea0003800200 */
.L_x_53:
[----:B------:R-:W-:-:S04]  /*0ac0*/  IADD3 R16, PT, PT, R16, UR9, RZ ;  /* 0x0000000910107c10 */ /* 0x000fc8000fffe0ff */
[----:B------:R-:W-:-:S13]  /*0ad0*/  ISETP.GE.AND P2, PT, R16, R9, PT ;  /* 0x000000091000720c */ /* 0x000fda0003f46270 */
[----:B------:R-:W-:Y:S05]  /*0ae0*/  @!P2 BRA `(.L_x_56) ;  /* 0xfffffffc0098a947 */ /* 0x000fea000383ffff */
.L_x_52:
[----:B------:R-:W-:Y:S05]  /*0af0*/  BSYNC.RECONVERGENT B0 ;  /* 0x0000000000007941 */ /* 0x000fea0003800200 */
.L_x_51:
[----:B------:R-:W3:Y:S02]  /*0b00*/  LDCU UR6, c[0x0][0x374] ;  /* 0x00006e80ff0677ac */ /* 0x000ee40008000800 */
[----:B---3--:R-:W-:-:S04]  /*0b10*/  UIADD3 UR5, UPT, UPT, UR6, UR5, URZ ;  /* 0x0000000506057290 */ /* 0x008fc8000fffe0ff */
[----:B------:R-:W-:-:S09]  /*0b20*/  UISETP.GE.AND UP0, UPT, UR5, UR8, UPT ;  /* 0x000000080500728c */ /* 0x000fd2000bf06270 */
[----:B------:R-:W-:Y:S05]  /*0b30*/  BRA.U !UP0, `(.L_x_57) ;  /* 0xfffffff508bc7547 */ /* 0x000fea000b83ffff */
.L_x_30:
[----:B------:R-:W3:Y:S01]  /*0b40*/  LDC R8, c[0x0][0x370] ;  /* 0x0000dc00ff087b82 */ /* 0x000ee20000000800 */
[----:B------:R-:W5:Y:S01]  /*0b50*/  LDCU UR5, c[0x0][0x3a4] ;  /* 0x00007480ff0577ac */ /* 0x000f620008000800 */
[----:B------:R-:W5:Y:S02]  /*0b60*/  LDCU UR6, c[0x0][0x398] ;  /* 0x00007300ff0677ac */ /* 0x000f640008000800 */
[----:B-----5:R-:W-:Y:S01]  /*0b70*/  UIADD3 UR5, UPT, UPT, UR5, UR6, URZ ;  /* 0x0000000605057290 */ /* 0x020fe2000fffe0ff */
[----:B---3--:R-:W-:-:S05]  /*0b80*/  IMAD.IADD R5, R8, 0x1, R5 ;  /* 0x0000000108057824 */ /* 0x008fca00078e0205 */
[----:B------:R-:W-:-:S13]  /*0b90*/  ISETP.GE.AND P2, PT, R5, UR5, PT ;  /* 0x0000000505007c0c */ /* 0x000fda000bf46270 */
[----:B------:R-:W-:Y:S05]  /*0ba0*/  @!P2 BRA `(.L_x_58) ;  /* 0xfffffff4007ca947 */ /* 0x000fea000383ffff */
[----:B--2---:R-:W-:Y:S05]  /*0bb0*/  EXIT ;  /* 0x000000000000794d */ /* 0x004fea0003800000 */
.L_x_59:
        /* <DEDUP_REMOVED lines=12> */
.L_x_121:


//--------------------- .text._Z15phase3_cal_cudaPiiiiiiiii --------------------------
	.section	.text._Z15phase3_cal_cudaPiiiiiiiii,"ax",@progbits
	.align	128
        .global         _Z15phase3_cal_cudaPiiiiiiiii
        .type           _Z15phase3_cal_cudaPiiiiiiiii,@function
        .size           _Z15phase3_cal_cudaPiiiiiiiii,(.L_x_122 - _Z15phase3_cal_cudaPiiiiiiiii)
        .other          _Z15phase3_cal_cudaPiiiiiiiii,@"STO_CUDA_ENTRY STV_DEFAULT"
_Z15phase3_cal_cudaPiiiiiiiii:
.text._Z15phase3_cal_cudaPiiiiiiiii:
        /* <DEDUP_REMOVED lines=11> */
[----:B------:R-:W3:Y:S01]  /*00b0*/  S2R R11, SR_TID.Y ;  /* 0x00000000000b7919 */ /* 0x000ee20000002200 */
[----:B------:R-:W2:Y:S05]  /*00c0*/  LDCU UR5, c[0x0][0x39c] ;  /* 0x00007380ff0577ac */ /* 0x000eaa0008000800 */
[----:B------:R-:W4:Y:S01]  /*00d0*/  LDC R4, c[0x0][0x388] ;  /* 0x0000e200ff047b82 */ /* 0x000f220000000800 */
[----:B------:R-:W0:Y:S07]  /*00e0*/  LDCU.64 UR10, c[0x0][0x358] ;  /* 0x00006b00ff0a77ac */ /* 0x000e2e0008000a00 */
[----:B------:R-:W5:Y:S01]  /*00f0*/  S2UR UR4, SR_CTAID.Y ;  /* 0x00000000000479c3 */ /* 0x000f620000002600 */
[----:B--2---:R-:W-:Y:S01]  /*0100*/  UIADD3 UR8, UPT, UPT, UR8, UR5, URZ ;  /* 0x0000000508087290 */ /* 0x004fe2000fffe0ff */
[----:B-1----:R-:W-:-:S06]  /*0110*/  IMAD.SHL.U32 R9, R5, 0x40, RZ ;  /* 0x0000004005097824 */ /* 0x002fcc00078e00ff */
[----:B------:R-:W1:Y:S01]  /*0120*/  LDC R8, c[0x0][0x364] ;  /* 0x0000d900ff087b82 */ /* 0x000e620000000800 */
[----:B------:R-:W-:Y:S01]  /*0130*/  IMAD.SHL.U32 R5, R5, 0x1000, RZ ;  /* 0x0000100005057824 */ /* 0x000fe200078e00ff */
[----:B------:R-:W2:Y:S01]  /*0140*/  LDCU UR9, c[0x0][0x360] ;  /* 0x00006c00ff0977ac */ /* 0x000ea20008000800 */
[C---:B0-----:R-:W-:Y:S01]  /*0150*/  IMAD.IADD R0, R9.reuse, 0x1, R10 ;  /* 0x0000000109007824 */ /* 0x041fe200078e020a */
[C---:B----4-:R-:W-:Y:S02]  /*0160*/  VIADDMNMX R7, R9.reuse, 0x40, R4, PT ;  /* 0x0000004009077846 */ /* 0x050fe40003800104 */
[C---:B------:R-:W-:Y:S02]  /*0170*/  ISETP.GE.AND P0, PT, R9.reuse, R4, PT ;  /* 0x000000040900720c */ /* 0x040fe40003f06270 */
[----:B---3--:R-:W-:Y:S02]  /*0180*/  IADD3 R2, PT, PT, R9, R11, RZ ;  /* 0x0000000b09027210 */ /* 0x008fe40007ffe0ff */
[----:B------:R-:W-:-:S02]  /*0190*/  ISETP.GT.AND P1, PT, R7, R0, PT ;  /* 0x000000000700720c */ /* 0x000fc40003f24270 */
[----:B------:R-:W-:Y:S01]  /*01a0*/  ISETP.GT.AND P2, PT, R7, R2, PT ;  /* 0x000000020700720c */ /* 0x000fe20003f44270 */
[----:B-----5:R-:W-:Y:S01]  /*01b0*/  UIADD3 UR4, UPT, UPT, UR4, UR5, URZ ;  /* 0x0000000504047290 */ /* 0x020fe2000fffe0ff */
[----:B------:R-:W-:-:S13]  /*01c0*/  ISETP.NE.AND P0, PT, R9, 0x7fffffc0, !P0 ;  /* 0x7fffffc00900780c */ /* 0x000fda0004705270 */
.L_x_94:
[----:B------:R-:W-:-:S09]  /*01d0*/  UISETP.GE.AND UP0, UPT, UR4, UR8, UPT ;  /* 0x000000080400728c */ /* 0x000fd2000bf06270 */
[----:B0--3--:R-:W-:Y:S05]  /*01e0*/  BRA.U UP0, `(.L_x_60) ;  /* 0x0000000900b87547 */ /* 0x009fea000b800000 */
[----:B------:R-:W0:Y:S01]  /*01f0*/  LDC R3, c[0x0][0x388] ;  /* 0x0000e200ff037b82 */ /* 0x000e220000000800 */
[----:B------:R-:W3:Y:S02]  /*0200*/  LDCU UR5, c[0x0][0x390] ;  /* 0x00007200ff0577ac */ /* 0x000ee40008000800 */
[----:B---3--:R-:W-:-:S05]  /*0210*/  IMAD R4, R6, UR5, RZ ;  /* 0x0000000506047c24 */ /* 0x008fca000f8e02ff */
[----:B0-----:R-:W-:Y:S01]  /*0220*/  VIADDMNMX R3, R4, UR5, R3, PT ;  /* 0x0000000504037c46 */ /* 0x001fe2000b800103 */
[----:B------:R-:W-:-:S06]  /*0230*/  UMOV UR5, UR4 ;  /* 0x0000000400057c82 */ /* 0x000fcc0008000000 */
.L_x_93:
[----:B0-----:R-:W0:Y:S01]  /*0240*/  LDC R13, c[0x0][0x390] ;  /* 0x0000e400ff0d7b82 */ /* 0x001e220000000800 */
[----:B---3--:R-:W3:Y:S01]  /*0250*/  LDCU UR6, c[0x0][0x388] ;  /* 0x00007100ff0677ac */ /* 0x008ee20008000800 */
[----:B------:R-:W-:Y:S01]  /*0260*/  IMAD.IADD R12, R4, 0x1, R10 ;  /* 0x00000001040c7824 */ /* 0x000fe200078e020a */
[----:B------:R-:W-:Y:S04]  /*0270*/  BSSY.RECONVERGENT B0, `(.L_x_61) ;  /* 0x0000020000007945 */ /* 0x000fe80003800200 */
[----:B------:R-:W-:Y:S01]  /*0280*/  ISETP.GE.AND P3, PT, R12, R3, PT ;  /* 0x000000030c00720c */ /* 0x000fe20003f66270 */
[----:B0-----:R-:W-:-:S05]  /*0290*/  IMAD R2, R13, UR5, RZ ;  /* 0x000000050d027c24 */ /* 0x001fca000f8e02ff */
[----:B---3--:R-:W-:-:S07]  /*02a0*/  VIADDMNMX R0, R2, R13, UR6, PT ;  /* 0x0000000602007e46 */ /* 0x008fce000b80010d */
[----:B------:R-:W-:Y:S05]  /*02b0*/  @P3 BRA `(.L_x_62) ;  /* 0x00000000006c3947 */ /* 0x000fea0003800000 */
[----:B------:R-:W-:Y:S01]  /*02c0*/  IMAD.IADD R23, R2, 0x1, R11 ;  /* 0x0000000102177824 */ /* 0x000fe200078e020b */
[----:B------:R-:W-:-:S07]  /*02d0*/  MOV R18, R12 ;  /* 0x0000000c00127202 */ /* 0x000fce0000000f00 */
.L_x_66:
[----:B------:R-:W-:Y:S01]  /*02e0*/  ISETP.GE.AND P3, PT, R23, R0, PT ;  /* 0x000000001700720c */ /* 0x000fe20003f66270 */
[----:B------:R-:W-:-:S12]  /*02f0*/  BSSY.RECONVERGENT B1, `(.L_x_63) ;  /* 0x0000014000017945 */ /* 0x000fd80003800200 */
[----:B------:R-:W-:Y:S05]  /*0300*/  @P3 BRA `(.L_x_64) ;  /* 0x0000000000483947 */ /* 0x000fea0003800000 */
[----:B------:R-:W0:Y:S01]  /*0310*/  S2UR UR7, SR_CgaCtaId ;  /* 0x00000000000779c3 */ /* 0x000e220000008800 */
[----:B------:R-:W3:Y:S01]  /*0320*/  LDCU UR12, c[0x0][0x388] ;  /* 0x00007100ff0c77ac */ /* 0x000ee20008000800 */
[----:B------:R-:W-:Y:S02]  /*0330*/  IMAD R13, R4, -0x40, R11 ;  /* 0xffffffc0040d7824 */ /* 0x000fe400078e020b */
[----:B------:R-:W-:Y:S01]  /*0340*/  IMAD.MOV.U32 R21, RZ, RZ, R23 ;  /* 0x000000ffff157224 */ /* 0x000fe200078e0017 */
[----:B------:R-:W-:Y:S01]  /*0350*/  UMOV UR6, 0x400 ;  /* 0x0000040000067882 */ /* 0x000fe20000000000 */
[C---:B------:R-:W-:Y:S02]  /*0360*/  IMAD R13, R18.reuse, 0x40, R13 ;  /* 0x00000040120d7824 */ /* 0x040fe400078e020d */
[----:B------:R-:W4:Y:S01]  /*0370*/  LDC.64 R14, c[0x0][0x380] ;  /* 0x0000e000ff0e7b82 */ /* 0x000f220000000a00 */
[----:B---3--:R-:W-:Y:S01]  /*0380*/  IMAD R19, R18, UR12, R23 ;  /* 0x0000000c12137c24 */ /* 0x008fe2000f8e0217 */
[----:B0-----:R-:W-:-:S06]  /*0390*/  ULEA UR6, UR7, UR6, 0x18 ;  /* 0x0000000607067291 */ /* 0x001fcc000f8ec0ff */
[----:B------:R-:W-:-:S07]  /*03a0*/  LEA R13, R13, UR6, 0x2 ;  /* 0x000000060d0d7c11 */ /* 0x000fce000f8e10ff */
.L_x_65:
        /* <DEDUP_REMOVED lines=8> */
.L_x_64:
[----:B--2---:R-:W-:Y:S05]  /*0430*/  BSYNC.RECONVERGENT B1 ;  /* 0x0000000000017941 */ /* 0x004fea0003800200 */
.L_x_63:
[----:B------:R-:W-:-:S05]  /*0440*/  VIADD R18, R18, UR9 ;  /* 0x0000000912127c36 */ /* 0x000fca0008000000 */
[----:B------:R-:W-:-:S13]  /*0450*/  ISETP.GE.AND P3, PT, R18, R3, PT ;  /* 0x000000031200720c */ /* 0x000fda0003f66270 */
[----:B------:R-:W-:Y:S05]  /*0460*/  @!P3 BRA `(.L_x_66) ;  /* 0xfffffffc009cb947 */ /* 0x000fea000383ffff */
.L_x_62:
[----:B--2---:R-:W-:Y:S05]  /*0470*/  BSYNC.RECONVERGENT B0 ;  /* 0x0000000000007941 */ /* 0x004fea0003800200 */
.L_x_61:
[----:B------:R-:W0:Y:S01]  /*0480*/  LDCU UR6, c[0x0][0x388] ;  /* 0x00007100ff0677ac */ /* 0x000e220008000800 */
[----:B------:R-:W-:Y:S04]  /*0490*/  BSSY.RECONVERGENT B0, `(.L_x_67) ;  /* 0x000001c000007945 */ /* 0x000fe80003800200 */
[----:B------:R-:W-:Y:S05]  /*04a0*/  @!P1 BRA `(.L_x_68) ;  /* 0x0000000000689947 */ /* 0x000fea0003800000 */
[----:B------:R-:W-:Y:S01]  /*04b0*/  IMAD.IADD R18, R9, 0x1, R10 ;  /* 0x0000000109127824 */ /* 0x000fe200078e020a */
[----:B------:R-:W-:-:S07]  /*04c0*/  IADD3 R21, PT, PT, R2, R11, RZ ;  /* 0x0000000b02157210 */ /* 0x000fce0007ffe0ff */
.L_x_72:
[----:B------:R-:W-:Y:S01]  /*04d0*/  ISETP.GE.AND P3, PT, R21, R0, PT ;  /* 0x000000001500720c */ /* 0x000fe20003f66270 */
[----:B------:R-:W-:-:S12]  /*04e0*/  BSSY.RECONVERGENT B1, `(.L_x_69) ;  /* 0x0000013000017945 */ /* 0x000fd80003800200 */
[----:B--2---:R-:W-:Y:S05]  /*04f0*/  @P3 BRA `(.L_x_70) ;  /* 0x0000000000443947 */ /* 0x004fea0003800000 */
[----:B------:R-:W2:Y:S01]  /*0500*/  S2R R17, SR_CgaCtaId ;  /* 0x0000000000117919 */ /* 0x000ea20000008800 */
[----:B------:R-:W3:Y:S01]  /*0510*/  LDC R13, c[0x0][0x394] ;  /* 0x0000e500ff0d7b82 */ /* 0x000ee20000000800 */
[----:B------:R-:W-:Y:S01]  /*0520*/  MOV R16, 0x400 ;  /* 0x0000040000107802 */ /* 0x000fe20000000f00 */
[----:B------:R-:W-:-:S06]  /*0530*/  IMAD.MOV.U32 R19, RZ, RZ, R21 ;  /* 0x000000ffff137224 */ /* 0x000fcc00078e0015 */
[----:B------:R-:W4:Y:S01]  /*0540*/  LDC.64 R14, c[0x0][0x380] ;  /* 0x0000e000ff0e7b82 */ /* 0x000f220000000a00 */
[----:B---3--:R-:W-:-:S04]  /*0550*/  IMAD R13, R13, 0x1000, R2 ;  /* 0x000010000d0d7824 */ /* 0x008fc800078e0202 */
[----:B------:R-:W-:Y:S01]  /*0560*/  IMAD R20, R18, 0x40, -R13 ;  /* 0x0000004012147824 */ /* 0x000fe200078e0a0d */
[----:B--2---:R-:W-:-:S07]  /*0570*/  LEA R22, R17, R16, 0x18 ;  /* 0x0000001011167211 */ /* 0x004fce00078ec0ff */
.L_x_71:
[----:B0-----:R-:W-:-:S04]  /*0580*/  IMAD R17, R18, UR6, R19 ;  /* 0x0000000612117c24 */ /* 0x001fc8000f8e0213 */
[----:B--2-4-:R-:W-:-:S06]  /*0590*/  IMAD.WIDE R16, R17, 0x4, R14 ;  /* 0x0000000411107825 */ /* 0x014fcc00078e020e */
[----:B------:R-:W2:Y:S01]  /*05a0*/  LDG.E R16, desc[UR10][R16.64] ;  /* 0x0000000a10107981 */ /* 0x000ea2000c1e1900 */
[----:B------:R-:W-:Y:S01]  /*05b0*/  IADD3 R13, PT, PT, R20, R19, RZ ;  /* 0x00000013140d7210 */ /* 0x000fe20007ffe0ff */
[----:B-1----:R-:W-:-:S04]  /*05c0*/  IMAD.IADD R19, R8, 0x1, R19 ;  /* 0x0000000108137824 */ /* 0x002fc800078e0213 */
[----:B------:R-:W-:Y:S01]  /*05d0*/  IMAD R13, R13, 0x4, R22 ;  /* 0x000000040d0d7824 */ /* 0x000fe200078e0216 */
[----:B------:R-:W-:-:S04]  /*05e0*/  ISETP.GE.AND P3, PT, R19, R0, PT ;  /* 0x000000001300720c */ /* 0x000fc80003f66270 */
[----:B--2---:R2:W-:Y:S09]  /*05f0*/  STS [R13+0x8000], R16 ;  /* 0x008000100d007388 */ /* 0x0045f20000000800 */
[----:B------:R-:W-:Y:S05]  /*0600*/  @!P3 BRA `(.L_x_71) ;  /* 0xfffffffc00dcb947 */ /* 0x000fea000383ffff */
.L_x_70:
[----:B0-----:R-:W-:Y:S05]  /*0610*/  BSYNC.RECONVERGENT B1 ;  /* 0x0000000000017941 */ /* 0x001fea0003800200 */
.L_x_69:
[----:B------:R-:W-:-:S05]  /*0620*/  VIADD R18, R18, UR9 ;  /* 0x0000000912127c36 */ /* 0x000fca0008000000 */
[----:B------:R-:W-:-:S13]  /*0630*/  ISETP.GE.AND P3, PT, R18, R7, PT ;  /* 0x000000071200720c */ /* 0x000fda0003f66270 */
[----:B------:R-:W-:Y:S05]  /*0640*/  @!P3 BRA `(.L_x_72) ;  /* 0xfffffffc00a0b947 */ /* 0x000fea000383ffff */
.L_x_68:
[----:B0-----:R-:W-:Y:S05]  /*0650*/  BSYNC.RECONVERGENT B0 ;  /* 0x0000000000007941 */ /* 0x001fea0003800200 */
.L_x_67:
[----:B------:R-:W0:Y:S01]  /*0660*/  LDCU UR6, c[0x0][0x388] ;  /* 0x00007100ff0677ac */ /* 0x000e220008000800 */
[----:B------:R-:W-:Y:S04]  /*0670*/  BSSY.RECONVERGENT B0, `(.L_x_73) ;  /* 0x000001b000007945 */ /* 0x000fe80003800200 */
[----:B------:R-:W-:Y:S05]  /*0680*/  @!P2 BRA `(.L_x_74) ;  /* 0x000000000064a947 */ /* 0x000fea0003800000 */
[----:B--2---:R-:W-:-:S07]  /*0690*/  IADD3 R13, PT, PT, R9, R11, RZ ;  /* 0x0000000b090d7210 */ /* 0x004fce0007ffe0ff */
.L_x_78:
[----:B------:R-:W-:Y:S01]  /*06a0*/  ISETP.GE.AND P3, PT, R12, R3, PT ;  /* 0x000000030c00720c */ /* 0x000fe20003f66270 */
[----:B------:R-:W-:-:S12]  /*06b0*/  BSSY.RECONVERGENT B1, `(.L_x_75) ;  /* 0x0000013000017945 */ /* 0x000fd80003800200 */
[----:B--2---:R-:W-:Y:S05]  /*06c0*/  @P3 BRA `(.L_x_76) ;  /* 0x0000000000443947 */ /* 0x004fea0003800000 */
[----:B------:R-:W2:Y:S01]  /*06d0*/  S2R R19, SR_CgaCtaId ;  /* 0x0000000000137919 */ /* 0x000ea20000008800 */
[----:B------:R-:W3:Y:S01]  /*06e0*/  LDC R17, c[0x0][0x394] ;  /* 0x0000e500ff117b82 */ /* 0x000ee20000000800 */
[----:B------:R-:W-:-:S07]  /*06f0*/  MOV R18, 0x400 ;  /* 0x0000040000127802 */ /* 0x000fce0000000f00 */
[----:B------:R-:W4:Y:S01]  /*0700*/  LDC.64 R14, c[0x0][0x380] ;  /* 0x0000e000ff0e7b82 */ /* 0x000f220000000a00 */
[----:B---3--:R-:W-:-:S04]  /*0710*/  IMAD R16, R17, 0x1000, R4 ;  /* 0x0000100011107824 */ /* 0x008fc800078e0204 */
[----:B------:R-:W-:Y:S01]  /*0720*/  IMAD R21, R13, 0x40, -R16 ;  /* 0x000000400d157824 */ /* 0x000fe200078e0a10 */
[----:B--2---:R-:W-:Y:S01]  /*0730*/  LEA R20, R19, R18, 0x18 ;  /* 0x0000001213147211 */ /* 0x004fe200078ec0ff */
[----:B------:R-:W-:-:S07]  /*0740*/  IMAD.MOV.U32 R18, RZ, RZ, R12 ;  /* 0x000000ffff127224 */ /* 0x000fce00078e000c */
.L_x_77:
[----:B0-----:R-:W-:-:S04]  /*0750*/  IMAD R17, R18, UR6, R13 ;  /* 0x0000000612117c24 */ /* 0x001fc8000f8e020d */
[----:B--2-4-:R-:W-:-:S06]  /*0760*/  IMAD.WIDE R16, R17, 0x4, R14 ;  /* 0x0000000411107825 */ /* 0x014fcc00078e020e */
[----:B------:R-:W2:Y:S01]  /*0770*/  LDG.E R16, desc[UR10][R16.64] ;  /* 0x0000000a10107981 */ /* 0x000ea2000c1e1900 */
[----:B------:R-:W-:Y:S01]  /*0780*/  IADD3 R19, PT, PT, R21, R18, RZ ;  /* 0x0000001215137210 */ /* 0x000fe20007ffe0ff */
[----:B------:R-:W-:-:S04]  /*0790*/  VIADD R18, R18, UR9 ;  /* 0x0000000912127c36 */ /* 0x000fc80008000000 */
[----:B------:R-:W-:Y:S01]  /*07a0*/  IMAD R19, R19, 0x4, R20 ;  /* 0x0000000413137824 */ /* 0x000fe200078e0214 */
[----:B------:R-:W-:-:S04]  /*07b0*/  ISETP.GE.AND P3, PT, R18, R3, PT ;  /* 0x000000031200720c */ /* 0x000fc80003f66270 */
[----:B--2---:R2:W-:Y:S09]  /*07c0*/  STS [R19+0x4000], R16 ;  /* 0x0040001013007388 */ /* 0x0045f20000000800 */
[----:B------:R-:W-:Y:S05]  /*07d0*/  @!P3 BRA `(.L_x_77) ;  /* 0xfffffffc00dcb947 */ /* 0x000fea000383ffff */
.L_x_76:
[----:B0-----:R-:W-:Y:S05]  /*07e0*/  BSYNC.RECONVERGENT B1 ;  /* 0x0000000000017941 */ /* 0x001fea0003800200 */
.L_x_75:
[----:B-1----:R-:W-:-:S05]  /*07f0*/  IMAD.IADD R13, R8, 0x1, R13 ;  /* 0x00000001080d7824 */ /* 0x002fca00078e020d */
[----:B------:R-:W-:-:S13]  /*0800*/  ISETP.GE.AND P3, PT, R13, R7, PT ;  /* 0x000000070d00720c */ /* 0x000fda0003f66270 */
[----:B------:R-:W-:Y:S05]  /*0810*/  @!P3 BRA `(.L_x_78) ;  /* 0xfffffffc00a0b947 */ /* 0x000fea000383ffff */
.L_x_74:
[----:B0-----:R-:W-:Y:S05]  /*0820*/  BSYNC.RECONVERGENT B0 ;  /* 0x0000000000007941 */ /* 0x001fea0003800200 */
.L_x_73:
[----:B------:R-:W-:Y:S06]  /*0830*/  BAR.SYNC.DEFER_BLOCKING 0x0 ;  /* 0x0000000000007b1d */ /* 0x000fec0000010000 */
[----:B------:R-:W-:Y:S05]  /*0840*/  @!P0 BRA `(.L_x_79) ;  /* 0x0000000000988947 */ /* 0x000fea0003800000 */
[----:B--2---:R-:W-:Y:S01]  /*0850*/  IADD3 R19, PT, PT, R2, R11, RZ ;  /* 0x0000000b02137210 */ /* 0x004fe20007ffe0ff */
[----:B------:R-:W-:-:S07]  /*0860*/  IMAD.MOV.U32 R16, RZ, RZ, R9 ;  /* 0x000000ffff107224 */ /* 0x000fce00078e0009 */
.L_x_86:
[----:B------:R-:W-:Y:S01]  /*0870*/  ISETP.GE.AND P3, PT, R12, R3, PT ;  /* 0x000000030c00720c */ /* 0x000fe20003f66270 */
[----:B------:R-:W-:-:S12]  /*0880*/  BSSY.RECONVERGENT B0, `(.L_x_80) ;  /* 0x000001f000007945 */ /* 0x000fd80003800200 */
[----:B---3--:R-:W-:Y:S05]  /*0890*/  @P3 BRA `(.L_x_81) ;  /* 0x0000000000743947 */ /* 0x008fea0003800000 */
[----:B------:R-:W-:Y:S01]  /*08a0*/  IMAD R17, R16, 0x40, -R5 ;  /* 0x0000004010117824 */ /* 0x000fe200078e0a05 */
[----:B------:R-:W-:-:S07]  /*08b0*/  MOV R15, R12 ;  /* 0x0000000c000f7202 */ /* 0x000fce0000000f00 */
.L_x_85:
[----:B------:R-:W-:Y:S01]  /*08c0*/  ISETP.GE.AND P3, PT, R19, R0, PT ;  /* 0x000000001300720c */ /* 0x000fe20003f66270 */
[----:B------:R-:W-:-:S12]  /*08d0*/  BSSY.RECONVERGENT B1, `(.L_x_82) ;  /* 0x0000016000017945 */ /* 0x000fd80003800200 */
[----:B---3--:R-:W-:Y:S05]  /*08e0*/  @P3 BRA `(.L_x_83) ;  /* 0x0000000000503947 */ /* 0x008fea0003800000 */
[----:B------:R-:W0:Y:S01]  /*08f0*/  S2R R18, SR_CgaCtaId ;  /* 0x0000000000127919 */ /* 0x000e220000008800 */
[----:B------:R-:W-:Y:S01]  /*0900*/  MOV R13, 0x400 ;  /* 0x00000400000d7802 */ /* 0x000fe20000000f00 */
[----:B------:R-:W-:Y:S02]  /*0910*/  IMAD.IADD R14, R15, 0x1, -R4 ;  /* 0x000000010f0e7824 */ /* 0x000fe400078e0a04 */
[----:B------:R-:W-:Y:S01]  /*0920*/  IMAD.MOV.U32 R21, RZ, RZ, R19 ;  /* 0x000000ffff157224 */ /* 0x000fe200078e0013 */
[----:B0-----:R-:W-:Y:S01]  /*0930*/  LEA R13, R18, R13, 0x18 ;  /* 0x0000000d120d7211 */ /* 0x001fe200078ec0ff */
[----:B------:R-:W-:-:S05]  /*0940*/  IMAD.IADD R18, R17, 0x1, R14 ;  /* 0x0000000111127824 */ /* 0x000fca00078e020e */
[----:B------:R-:W-:-:S05]  /*0950*/  LEA R18, R18, R13, 0x2 ;  /* 0x0000000d12127211 */ /* 0x000fca00078e10ff */
[----:B------:R0:W2:Y:S02]  /*0960*/  LDS R22, [R18+0x4000] ;  /* 0x0040000012167984 */ /* 0x0000a40000000800 */
.L_x_84:
[----:B0--3--:R-:W-:Y:S02]  /*0970*/  IMAD.IADD R18, R21, 0x1, -R2 ;  /* 0x0000000115127824 */ /* 0x009fe400078e0a02 */
[----:B-1----:R-:W-:-:S03]  /*0980*/  IMAD.IADD R21, R8, 0x1, R21 ;  /* 0x0000000108157824 */ /* 0x002fc600078e0215 */
[----:B------:R-:W-:Y:S01]  /*0990*/  IADD3 R20, PT, PT, R17, R18, RZ ;  /* 0x0000001211147210 */ /* 0x000fe20007ffe0ff */
[----:B------:R-:W-:Y:S01]  /*09a0*/  IMAD R18, R14, 0x40, R18 ;  /* 0x000000400e127824 */ /* 0x000fe200078e0212 */
[----:B------:R-:W-:-:S03]  /*09b0*/  ISETP.GE.AND P3, PT, R21, R0, PT ;  /* 0x000000001500720c */ /* 0x000fc60003f66270 */
[----:B------:R-:W-:Y:S01]  /*09c0*/  IMAD R20, R20, 0x4, R13 ;  /* 0x0000000414147824 */ /* 0x000fe200078e020d */
[----:B------:R-:W-:-:S05]  /*09d0*/  LEA R18, R18, R13, 0x2 ;  /* 0x0000000d12127211 */ /* 0x000fca00078e10ff */
[----:B------:R-:W-:Y:S04]  /*09e0*/  LDS R20, [R20+0x8000] ;  /* 0x0080000014147984 */ /* 0x000fe80000000800 */
[----:B------:R-:W2:Y:S02]  /*09f0*/  LDS R23, [R18] ;  /* 0x0000000012177984 */ /* 0x000ea40000000800 */
[----:B--2---:R-:W-:-:S05]  /*0a00*/  VIADDMNMX R23, R20, R22, R23, PT ;  /* 0x0000001614177246 */ /* 0x004fca0003800117 */
[----:B------:R3:W-:Y:S01]  /*0a10*/  STS [R18], R23 ;  /* 0x0000001712007388 */ /* 0x0007e20000000800 */
[----:B------:R-:W-:Y:S05]  /*0a20*/  @!P3 BRA `(.L_x_84) ;  /* 0xfffffffc00d0b947 */ /* 0x000fea000383ffff */
.L_x_83:
[----:B------:R-:W-:Y:S05]  /*0a30*/  BSYNC.RECONVERGENT B1 ;  /* 0x0000000000017941 */ /* 0x000fea0003800200 */
.L_x_82:
[----:B------:R-:W-:-:S05]  /*0a40*/  VIADD R15, R15, UR9 ;  /* 0x000000090f0f7c36 */ /* 0x000fca0008000000 */
[----:B------:R-:W-:-:S13]  /*0a50*/  ISETP.GE.AND P3, PT, R15, R3, PT ;  /* 0x000000030f00720c */ /* 0x000fda0003f66270 */
[----:B------:R-:W-:Y:S05]  /*0a60*/  @!P3 BRA `(.L_x_85) ;  /* 0xfffffffc0094b947 */ /* 0x000fea000383ffff */
.L_x_81:
[----:B------:R-:W-:Y:S05]  /*0a70*/  BSYNC.RECONVERGENT B0 ;  /* 0x0000000000007941 */ /* 0x000fea0003800200 */
.L_x_80:
[----:B------:R-:W-:-:S04]  /*0a80*/  IADD3 R16, PT, PT, R16, 0x1, RZ ;  /* 0x0000000110107810 */ /* 0x000fc80007ffe0ff */
[----:B------:R-:W-:-:S13]  /*0a90*/  ISETP.GE.AND P3, PT, R16, R7, PT ;  /* 0x000000071000720c */ /* 0x000fda0003f66270 */
[----:B------:R-:W-:Y:S05]  /*0aa0*/  @!P3 BRA `(.L_x_86) ;  /* 0xfffffffc0070b947 */ /* 0x000fea000383ffff */
.L_x_79:
[----:B--2---:R-:W-:Y:S01]  /*0ab0*/  IMAD.IADD R16, R4, 0x1, R10 ;  /* 0x0000000104107824 */ /* 0x004fe200078e020a */
[----:B------:R-:W-:Y:S04]  /*0ac0*/  BSSY.RECONVERGENT B0, `(.L_x_87) ;  /* 0x000001c000007945 */ /* 0x000fe80003800200 */
[----:B------:R-:W-:-:S13]  /*0ad0*/  ISETP.GE.AND P3, PT, R16, R3, PT ;  /* 0x000000031000720c */ /* 0x000fda0003f66270 */
[----:B------:R-:W-:Y:S05]  /*0ae0*/  @P3 BRA `(.L_x_88) ;  /* 0x0000000000643947 */ /* 0x000fea0003800000 */
[----:B---3--:R-:W-:-:S07]  /*0af0*/  IMAD.IADD R23, R2, 0x1, R11 ;  /* 0x0000000102177824 */ /* 0x008fce00078e020b */
.L_x_92:
[----:B------:R-:W-:Y:S01]  /*0b00*/  ISETP.GE.AND P3, PT, R23, R0, PT ;  /* 0x000000001700720c */ /* 0x000fe20003f66270 */
[----:B------:R-:W-:-:S12]  /*0b10*/  BSSY.RECONVERGENT B1, `(.L_x_89) ;  /* 0x0000013000017945 */ /* 0x000fd80003800200 */
[----:B0-----:R-:W-:Y:S05]  /*0b20*/  @P3 BRA `(.L_x_90) ;  /* 0x0000000000443947 */ /* 0x001fea0003800000 */
[----:B------:R-:W0:Y:S01]  /*0b30*/  S2R R15, SR_CgaCtaId ;  /* 0x00000000000f7919 */ /* 0x000e220000008800 */
[----:B------:R-:W2:Y:S01]  /*0b40*/  LDC R20, c[0x0][0x388] ;  /* 0x0000e200ff147b82 */ /* 0x000ea20000000800 */
[----:B------:R-:W-:Y:S01]  /*0b50*/  MOV R14, 0x400 ;  /* 0x00000400000e7802 */ /* 0x000fe20000000f00 */
[----:B------:R-:W-:Y:S01]  /*0b60*/  IMAD.MOV.U32 R17, RZ, RZ, R23 ;  /* 0x000000ffff117224 */ /* 0x000fe200078e0017 */
[----:B------:R-:W-:-:S05]  /*0b70*/  IADD3 R21, PT, PT, -R4, R16, RZ ;  /* 0x0000001004157210 */ /* 0x000fca0007ffe1ff */
[----:B------:R-:W3:Y:S01]  /*0b80*/  LDC.64 R12, c[0x0][0x380] ;  /* 0x0000e000ff0c7b82 */ /* 0x000ee20000000a00 */
[----:B0-----:R-:W-:-:S07]  /*0b90*/  LEA R25, R15, R14, 0x18 ;  /* 0x0000000e0f197211 */ /* 0x001fce00078ec0ff */
.L_x_91:
[----:B0-----:R-:W-:Y:S02]  /*0ba0*/  IMAD.IADD R14, R17, 0x1, -R2 ;  /* 0x00000001110e7824 */ /* 0x001fe400078e0a02 */
[--C-:B--2---:R-:W-:Y:S02]  /*0bb0*/  IMAD R15, R16, R20, R17.reuse ;  /* 0x00000014100f7224 */ /* 0x104fe400078e0211 */
[----:B-1----:R-:W-:Y:S01]  /*0bc0*/  IMAD.IADD R17, R8, 0x1, R17 ;  /* 0x0000000108117824 */ /* 0x002fe200078e0211 */
[----:B------:R-:W-:-:S04]  /*0bd0*/  LEA R14, R21, R14, 0x6 ;  /* 0x0000000e150e7211 */ /* 0x000fc800078e30ff */
[----:B------:R-:W-:Y:S01]  /*0be0*/  ISETP.GE.AND P3, PT, R17, R0, PT ;  /* 0x000000001100720c */ /* 0x000fe20003f66270 */
[----:B------:R-:W-:Y:S02]  /*0bf0*/  IMAD R18, R14, 0x4, R25 ;  /* 0x000000040e127824 */ /* 0x000fe400078e0219 */
[----:B---3--:R-:W-:-:S03]  /*0c00*/  IMAD.WIDE R14, R15, 0x4, R12 ;  /* 0x000000040f0e7825 */ /* 0x008fc600078e020c */
[----:B------:R-:W0:Y:S04]  /*0c10*/  LDS R19, [R18] ;  /* 0x0000000012137984 */ /* 0x000e280000000800 */
[----:B0-----:R0:W-:Y:S03]  /*0c20*/  STG.E desc[UR10][R14.64], R19 ;  /* 0x000000130e007986 */ /* 0x0011e6000c10190a */
[----:B------:R-:W-:Y:S05]  /*0c30*/  @!P3 BRA `(.L_x_91) ;  /* 0xfffffffc00d8b947 */ /* 0x000fea000383ffff */
.L_x_90:
[----:B------:R-:W-:Y:S05]  /*0c40*/  BSYNC.RECONVERGENT B1 ;  /* 0x0000000000017941 */ /* 0x000fea0003800200 */
.L_x_89:
[----:B------:R-:W-:-:S04]  /*0c50*/  IADD3 R16, PT, PT, R16, UR9, RZ ;  /* 0x0000000910107c10 */ /* 0x000fc8000fffe0ff */
[----:B------:R-:W-:-:S13]  /*0c60*/  ISETP.GE.AND P3, PT, R16, R3, PT ;  /* 0x000000031000720c */ /* 0x000fda0003f66270 */
[----:B------:R-:W-:Y:S05]  /*0c70*/  @!P3 BRA `(.L_x_92) ;  /* 0xfffffffc00a0b947 */ /* 0x000fea000383ffff */
.L_x_88:
[----:B------:R-:W-:Y:S05]  /*0c80*/  BSYNC.RECONVERGENT B0 ;  /* 0x0000000000007941 */ /* 0x000fea0003800200 */
.L_x_87:
[----:B------:R-:W2:Y:S02]  /*0c90*/  LDCU UR6, c[0x0][0x374] ;  /* 0x00006e80ff0677ac */ /* 0x000ea40008000800 */
[----:B--2---:R-:W-:-:S04]  /*0ca0*/  UIADD3 UR5, UPT, UPT, UR6, UR5, URZ ;  /* 0x0000000506057290 */ /* 0x004fc8000fffe0ff */
[----:B------:R-:W-:-:S09]  /*0cb0*/  UISETP.GE.AND UP0, UPT, UR5, UR8, UPT ;  /* 0x000000080500728c */ /* 0x000fd2000bf06270 */
[----:B------:R-:W-:Y:S05]  /*0cc0*/  BRA.U !UP0, `(.L_x_93) ;  /* 0xfffffff5085c7547 */ /* 0x000fea000b83ffff */
.L_x_60:
[----:B------:R-:W4:Y:S01]  /*0cd0*/  LDC R3, c[0x0][0x370] ;  /* 0x0000dc00ff037b82 */ /* 0x000f220000000800 */
[----:B------:R-:W5:Y:S01]  /*0ce0*/  LDCU UR5, c[0x0][0x3a4] ;  /* 0x00007480ff0577ac */ /* 0x000f620008000800 */
[----:B------:R-:W5:Y:S02]  /*0cf0*/  LDCU UR6, c[0x0][0x398] ;  /* 0x00007300ff0677ac */ /* 0x000f640008000800 */
[----:B-----5:R-:W-:Y:S01]  /*0d00*/  UIADD3 UR5, UPT, UPT, UR5, UR6, URZ ;  /* 0x0000000605057290 */ /* 0x020fe2000fffe0ff */
[----:B----4-:R-:W-:-:S05]  /*0d10*/  IMAD.IADD R6, R3, 0x1, R6 ;  /* 0x0000000103067824 */ /* 0x010fca00078e0206 */
[----:B------:R-:W-:-:S13]  /*0d20*/  ISETP.GE.AND P3, PT, R6, UR5, PT ;  /* 0x0000000506007c0c */ /* 0x000fda000bf66270 */
[----:B------:R-:W-:Y:S05]  /*0d30*/  @!P3 BRA `(.L_x_94) ;  /* 0xfffffff40024b947 */ /* 0x000fea000383ffff */
[----:B--2---:R-:W-:Y:S05]  /*0d40*/  EXIT ;  /* 0x000000000000794d */ /* 0x004fea0003800000 */
.L_x_95:
        /* <DEDUP_REMOVED lines=11> */
.L_x_122:


//--------------------- .text._Z15phase1_cal_cudaPiiiiiiiii --------------------------
	.section	.text._Z15phase1_cal_cudaPiiiiiiiii,"ax",@progbits
	.align	128
        .global         _Z15phase1_cal_cudaPiiiiiiiii
        .type           _Z15phase1_cal_cudaPiiiiiiiii,@function
        .size           _Z15phase1_cal_cudaPiiiiiiiii,(.L_x_123 - _Z15phase1_cal_cudaPiiiiiiiii)
        .other          _Z15phase1_cal_cudaPiiiiiiiii,@"STO_CUDA_ENTRY STV_DEFAULT"
_Z15phase1_cal_cudaPiiiiiiiii:
.text._Z15phase1_cal_cudaPiiiiiiiii:
        /* <DEDUP_REMOVED lines=8> */
[----:B------:R-:W0:Y:S01]  /*0080*/  LDC R10, c[0x0][0x394] ;  /* 0x0000e500ff0a7b82 */ /* 0x000e220000000800 */
[----:B------:R-:W1:Y:S01]  /*0090*/  S2R R0, SR_TID.Y ;  /* 0x0000000000007919 */ /* 0x000e620000002200 */
[----:B------:R-:W2:Y:S01]  /*00a0*/  LDCU UR5, c[0x0][0x39c] ;  /* 0x00007380ff0577ac */ /* 0x000ea20008000800 */
[----:B------:R-:W3:Y:S05]  /*00b0*/  LDCU.64 UR10, c[0x0][0x358] ;  /* 0x00006b00ff0a77ac */ /* 0x000eea0008000a00 */
[----:B------:R-:W4:Y:S08]  /*00c0*/  LDC R8, c[0x0][0x388] ;  /* 0x0000e200ff087b82 */ /* 0x000f300000000800 */
[----:B------:R-:W2:Y:S01]  /*00d0*/  S2UR UR4, SR_CTAID.Y ;  /* 0x00000000000479c3 */ /* 0x000ea20000002600 */
[----:B0-----:R-:W-:-:S07]  /*00e0*/  IMAD.SHL.U32 R3, R10, 0x40, RZ ;  /* 0x000000400a037824 */ /* 0x001fce00078e00ff */
[----:B------:R-:W0:Y:S01]  /*00f0*/  LDC R2, c[0x0][0x364] ;  /* 0x0000d900ff027b82 */ /* 0x000e220000000800 */
[----:B------:R-:W-:Y:S01]  /*0100*/  IMAD.SHL.U32 R10, R10, 0x1000, RZ ;  /* 0x000010000a0a7824 */ /* 0x000fe200078e00ff */
[----:B------:R-:W0:Y:S01]  /*0110*/  LDCU UR9, c[0x0][0x360] ;  /* 0x00006c00ff0977ac */ /* 0x000e220008000800 */
[C---:B----4-:R-:W-:Y:S02]  /*0120*/  ISETP.GE.AND P0, PT, R3.reuse, R8, PT ;  /* 0x000000080300720c */ /* 0x050fe40003f06270 */
[C---:B------:R-:W-:Y:S02]  /*0130*/  VIADDMNMX R8, R3.reuse, 0x40, R8, PT ;  /* 0x0000004003087846 */ /* 0x040fe40003800108 */
[----:B------:R-:W-:Y:S01]  /*0140*/  ISETP.NE.AND P0, PT, R3, 0x7fffffc0, !P0 ;  /* 0x7fffffc00300780c */ /* 0x000fe20004705270 */
[----:B-123--:R-:W-:-:S12]  /*0150*/  UIADD3 UR4, UPT, UPT, UR4, UR5, URZ ;  /* 0x0000000504047290 */ /* 0x00efd8000fffe0ff */
.L_x_118:
[----:B------:R-:W1:Y:S01]  /*0160*/  LDCU UR5, c[0x0][0x3a0] ;  /* 0x00007400ff0577ac */ /* 0x000e620008000800 */
[----:B------:R-:W1:Y:S02]  /*0170*/  LDCU UR6, c[0x0][0x39c] ;  /* 0x00007380ff0677ac */ /* 0x000e640008000800 */
[----:B-1----:R-:W-:-:S04]  /*0180*/  UIADD3 UR5, UPT, UPT, UR5, UR6, URZ ;  /* 0x0000000605057290 */ /* 0x002fc8000fffe0ff */
[----:B------:R-:W-:-:S09]  /*0190*/  UISETP.GE.AND UP0, UPT, UR4, UR5, UPT ;  /* 0x000000050400728c */ /* 0x000fd2000bf06270 */
[----:B0--3--:R-:W-:Y:S05]  /*01a0*/  BRA.U UP0, `(.L_x_96) ;  /* 0x0000000500fc7547 */ /* 0x009fea000b800000 */
[----:B------:R-:W1:Y:S01]  /*01b0*/  S2R R4, SR_TID.X ;  /* 0x0000000000047919 */ /* 0x000e620000002100 */
[----:B------:R-:W2:Y:S01]  /*01c0*/  LDCU UR5, c[0x0][0x390] ;  /* 0x00007200ff0577ac */ /* 0x000ea20008000800 */
[----:B------:R-:W3:Y:S01]  /*01d0*/  LDC R6, c[0x0][0x388] ;  /* 0x0000e200ff067b82 */ /* 0x000ee20000000800 */
[----:B--2---:R-:W-:-:S05]  /*01e0*/  IMAD R9, R11, UR5, RZ ;  /* 0x000000050b097c24 */ /* 0x004fca000f8e02ff */
[C---:B---3--:R-:W-:Y:S01]  /*01f0*/  VIADDMNMX R6, R9.reuse, UR5, R6, PT ;  /* 0x0000000509067c46 */ /* 0x048fe2000b800106 */
[----:B------:R-:W-:Y:S01]  /*0200*/  UMOV UR5, UR4 ;  /* 0x0000000400057c82 */ /* 0x000fe20008000000 */
[----:B-1----:R-:W-:-:S07]  /*0210*/  IADD3 R7, PT, PT, R9, R4, RZ ;  /* 0x0000000409077210 */ /* 0x002fce0007ffe0ff */
.L_x_117:
[----:B------:R-:W1:Y:S01]  /*0220*/  LDC R5, c[0x0][0x390] ;  /* 0x0000e400ff057b82 */ /* 0x000e620000000800 */
[----:B------:R-:W2:Y:S01]  /*0230*/  LDCU UR6, c[0x0][0x388] ;  /* 0x00007100ff0677ac */ /* 0x000ea20008000800 */
[----:B------:R-:W-:Y:S01]  /*0240*/  ISETP.GE.AND P1, PT, R7, R6, PT ;  /* 0x000000060700720c */ /* 0x000fe20003f26270 */
[----:B------:R-:W-:Y:S01]  /*0250*/  BSSY.RECONVERGENT B0, `(.L_x_97) ;  /* 0x000001f000007945 */ /* 0x000fe20003800200 */
[----:B-1----:R-:W-:-:S05]  /*0260*/  IMAD R12, R5, UR5, R5 ;  /* 0x00000005050c7c24 */ /* 0x002fca000f8e0205 */
[----:B--2---:R-:W-:-:S06]  /*0270*/  VIMNMX R12, PT, PT, R12, UR6, PT ;  /* 0x000000060c0c7c48 */ /* 0x004fcc000bfe0100 */
[----:B0--3--:R-:W-:Y:S05]  /*0280*/  @P1 BRA `(.L_x_98) ;  /* 0x00000000006c1947 */ /* 0x009fea0003800000 */
[----:B------:R-:W-:Y:S02]  /*0290*/  IMAD R16, R5, UR5, R0 ;  /* 0x0000000505107c24 */ /* 0x000fe4000f8e0200 */
[----:B------:R-:W-:-:S07]  /*02a0*/  IMAD.MOV.U32 R13, RZ, RZ, R7 ;  /* 0x000000ffff0d7224 */ /* 0x000fce00078e0007 */
.L_x_102:
[----:B------:R-:W-:Y:S01]  /*02b0*/  ISETP.GE.AND P1, PT, R16, R12, PT ;  /* 0x0000000c1000720c */ /* 0x000fe20003f26270 */
[----:B------:R-:W-:-:S12]  /*02c0*/  BSSY.RECONVERGENT B1, `(.L_x_99) ;  /* 0x0000014000017945 */ /* 0x000fd80003800200 */
[----:B------:R-:W-:Y:S05]  /*02d0*/  @P1 BRA `(.L_x_100) ;  /* 0x0000000000481947 */ /* 0x000fea0003800000 */
[----:B------:R-:W1:Y:S01]  /*02e0*/  S2UR UR7, SR_CgaCtaId ;  /* 0x00000000000779c3 */ /* 0x000e620000008800 */
[----:B------:R-:W2:Y:S01]  /*02f0*/  LDCU UR8, c[0x0][0x388] ;  /* 0x00007100ff0877ac */ /* 0x000ea20008000800 */
[----:B------:R-:W-:Y:S01]  /*0300*/  IMAD R14, R9, -0x40, R0 ;  /* 0xffffffc0090e7824 */ /* 0x000fe200078e0200 */
[----:B------:R-:W-:Y:S01]  /*0310*/  MOV R21, R16 ;  /* 0x0000001000157202 */ /* 0x000fe20000000f00 */
[----:B------:R-:W-:Y:S02]  /*0320*/  UMOV UR6, 0x400 ;  /* 0x0000040000067882 */ /* 0x000fe40000000000 */
[C---:B------:R-:W-:Y:S02]  /*0330*/  IMAD R14, R13.reuse, 0x40, R14 ;  /* 0x000000400d0e7824 */ /* 0x040fe400078e020e */
[----:B------:R-:W3:Y:S01]  /*0340*/  LDC.64 R4, c[0x0][0x380] ;  /* 0x0000e000ff047b82 */ /* 0x000ee20000000a00 */
[----:B--2---:R-:W-:Y:S01]  /*0350*/  IMAD R19, R13, UR8, R16 ;  /* 0x000000080d137c24 */ /* 0x004fe2000f8e0210 */
[----:B-1----:R-:W-:-:S06]  /*0360*/  ULEA UR6, UR7, UR6, 0x18 ;  /* 0x0000000607067291 */ /* 0x002fcc000f8ec0ff */
[----:B------:R-:W-:-:S07]  /*0370*/  LEA R17, R14, UR6, 0x2 ;  /* 0x000000060e117c11 */ /* 0x000fce000f8e10ff */
.L_x_101:
[----:B---3--:R-:W-:-:S06]  /*0380*/  IMAD.WIDE R14, R19, 0x4, R4 ;  /* 0x00000004130e7825 */ /* 0x008fcc00078e0204 */
[----:B------:R-:W2:Y:S01]  /*0390*/  LDG.E R14, desc[UR10][R14.64] ;  /* 0x0000000a0e0e7981 */ /* 0x000ea2000c1e1900 */
[C---:B0-----:R-:W-:Y:S02]  /*03a0*/  IMAD.IADD R21, R2.reuse, 0x1, R21 ;  /* 0x0000000102157824 */ /* 0x041fe400078e0215 */
[----:B------:R-:W-:-:S03]  /*03b0*/  IMAD.IADD R19, R2, 0x1, R19 ;  /* 0x0000000102137824 */ /* 0x000fc600078e0213 */
[----:B------:R-:W-:Y:S01]  /*03c0*/  ISETP.GE.AND P1, PT, R21, R12, PT ;  /* 0x0000000c1500720c */ /* 0x000fe20003f26270 */
[----:B--2---:R0:W-:Y:S02]  /*03d0*/  STS [R17], R14 ;  /* 0x0000000e11007388 */ /* 0x0041e40000000800 */
[----:B0-----:R-:W-:-:S10]  /*03e0*/  LEA R17, R2, R17, 0x2 ;  /* 0x0000001102117211 */ /* 0x001fd400078e10ff */
[----:B------:R-:W-:Y:S05]  /*03f0*/  @!P1 BRA `(.L_x_101) ;  /* 0xfffffffc00e09947 */ /* 0x000fea000383ffff */
.L_x_100:
[----:B0-----:R-:W-:Y:S05]  /*0400*/  BSYNC.RECONVERGENT B1 ;  /* 0x0000000000017941 */ /* 0x001fea0003800200 */
.L_x_99:
[----:B------:R-:W-:-:S05]  /*0410*/  VIADD R13, R13, UR9 ;  /* 0x000000090d0d7c36 */ /* 0x000fca0008000000 */
[----:B------:R-:W-:-:S13]  /*0420*/  ISETP.GE.AND P1, PT, R13, R6, PT ;  /* 0x000000060d00720c */ /* 0x000fda0003f26270 */
[----:B------:R-:W-:Y:S05]  /*0430*/  @!P1 BRA `(.L_x_102) ;  /* 0xfffffffc009c9947 */ /* 0x000fea000383ffff */
.L_x_98:
[----:B0-----:R-:W-:Y:S05]  /*0440*/  BSYNC.RECONVERGENT B0 ;  /* 0x0000000000007941 */ /* 0x001fea0003800200 */
.L_x_97:
[----:B------:R-:W-:Y:S06]  /*0450*/  BAR.SYNC.DEFER_BLOCKING 0x0 ;  /* 0x0000000000007b1d */ /* 0x000fec0000010000 */
[----:B------:R-:W-:Y:S05]  /*0460*/  @!P0 BRA `(.L_x_103) ;  /* 0x0000000000ac8947 */ /* 0x000fea0003800000 */
[----:B------:R-:W0:Y:S01]  /*0470*/  LDC R15, c[0x0][0x390] ;  /* 0x0000e400ff0f7b82 */ /* 0x000e220000000800 */
[----:B------:R-:W-:Y:S02]  /*0480*/  IMAD.MOV.U32 R17, RZ, RZ, R3 ;  /* 0x000000ffff117224 */ /* 0x000fe400078e0003 */
[----:B0-----:R-:W-:-:S07]  /*0490*/  IMAD R15, R15, UR5, R0 ;  /* 0x000000050f0f7c24 */ /* 0x001fce000f8e0200 */
.L_x_110:
[----:B------:R-:W-:Y:S01]  /*04a0*/  ISETP.GE.AND P1, PT, R7, R6, PT ;  /* 0x000000060700720c */ /* 0x000fe20003f26270 */
[----:B------:R-:W-:-:S12]  /*04b0*/  BSSY.RECONVERGENT B0, `(.L_x_104) ;  /* 0x0000022000007945 */ /* 0x000fd80003800200 */
[----:B---3--:R-:W-:Y:S05]  /*04c0*/  @P1 BRA `(.L_x_105) ;  /* 0x0000000000801947 */ /* 0x008fea0003800000 */
[----:B------:R-:W-:Y:S01]  /*04d0*/  IADD3 R16, PT, PT, -R3, R17, RZ ;  /* 0x0000001103107210 */ /* 0x000fe20007ffe1ff */
[----:B------:R-:W-:Y:S02]  /*04e0*/  IMAD R14, R17, 0x40, -R10 ;  /* 0x00000040110e7824 */ /* 0x000fe400078e0a0a */
[----:B------:R-:W-:-:S07]  /*04f0*/  IMAD.MOV.U32 R13, RZ, RZ, R7 ;  /* 0x000000ffff0d7224 */ /* 0x000fce00078e0007 */
.L_x_109:
[----:B------:R-:W0:Y:S01]  /*0500*/  S2R R19, SR_CgaCtaId ;  /* 0x0000000000137919 */ /* 0x000e220000008800 */
[----:B------:R-:W-:Y:S01]  /*0510*/  ISETP.GE.AND P2, PT, R15, R12, PT ;  /* 0x0000000c0f00720c */ /* 0x000fe20003f46270 */
[----:B------:R-:W-:Y:S01]  /*0520*/  BSSY.RECONVERGENT B1, `(.L_x_106) ;  /* 0x0000019000017945 */ /* 0x000fe20003800200 */
[----:B------:R-:W-:Y:S01]  /*0530*/  IADD3 R5, PT, PT, -R9, R13, RZ ;  /* 0x0000000d09057210 */ /* 0x000fe20007ffe1ff */
[----:B------:R-:W-:Y:S01]  /*0540*/  VIADD R13, R13, UR9 ;  /* 0x000000090d0d7c36 */ /* 0x000fe20008000000 */
[----:B------:R-:W-:-:S04]  /*0550*/  MOV R4, 0x400 ;  /* 0x0000040000047802 */ /* 0x000fc80000000f00 */
[----:B------:R-:W-:Y:S02]  /*0560*/  ISETP.GE.AND P1, PT, R13, R6, PT ;  /* 0x000000060d00720c */ /* 0x000fe40003f26270 */
[----:B0-----:R-:W-:Y:S01]  /*0570*/  LEA R4, R19, R4, 0x18 ;  /* 0x0000000413047211 */ /* 0x001fe200078ec0ff */
[----:B------:R-:W-:-:S05]  /*0580*/  IMAD R19, R5, 0x40, R16 ;  /* 0x0000004005137824 */ /* 0x000fca00078e0210 */
[----:B---3--:R-:W-:Y:S01]  /*0590*/  LEA R18, R19, R4, 0x2 ;  /* 0x0000000413127211 */ /* 0x008fe200078e10ff */
[----:B------:R-:W-:Y:S06]  /*05a0*/  @P2 BRA `(.L_x_107) ;  /* 0x0000000000402947 */ /* 0x000fec0003800000 */
[----:B------:R0:W1:Y:S01]  /*05b0*/  LDS R22, [R18] ;  /* 0x0000000012167984 */ /* 0x0000620000000800 */
[----:B------:R-:W2:Y:S01]  /*05c0*/  LDC R24, c[0x0][0x390] ;  /* 0x0000e400ff187b82 */ /* 0x000ea20000000800 */
[----:B------:R-:W-:Y:S02]  /*05d0*/  IMAD.MOV.U32 R19, RZ, RZ, R15 ;  /* 0x000000ffff137224 */ /* 0x000fe400078e000f */
[----:B------:R-:W-:-:S07]  /*05e0*/  IMAD R20, RZ, RZ, -UR5 ;  /* 0x80000005ff147e24 */ /* 0x000fce000f8e02ff */
.L_x_108:
[--C-:B0-23--:R-:W-:Y:S02]  /*05f0*/  IMAD R18, R24, R20, R19.reuse ;  /* 0x0000001418127224 */ /* 0x10dfe400078e0213 */
[----:B------:R-:W-:Y:S02]  /*0600*/  IMAD.IADD R19, R2, 0x1, R19 ;  /* 0x0000000102137824 */ /* 0x000fe400078e0213 */
[----:B------:R-:W-:Y:S01]  /*0610*/  IMAD R23, R5, 0x40, R18 ;  /* 0x0000004005177824 */ /* 0x000fe200078e0212 */
[----:B------:R-:W-:Y:S02]  /*0620*/  IADD3 R21, PT, PT, R14, R18, RZ ;  /* 0x000000120e157210 */ /* 0x000fe40007ffe0ff */
[----:B------:R-:W-:Y:S02]  /*0630*/  ISETP.GE.AND P2, PT, R19, R12, PT ;  /* 0x0000000c1300720c */ /* 0x000fe40003f46270 */
[----:B------:R-:W-:Y:S01]  /*0640*/  LEA R23, R23, R4, 0x2 ;  /* 0x0000000417177211 */ /* 0x000fe200078e10ff */
[----:B------:R-:W-:-:S04]  /*0650*/  IMAD R21, R21, 0x4, R4 ;  /* 0x0000000415157824 */ /* 0x000fc800078e0204 */
[----:B------:R-:W-:Y:S04]  /*0660*/  LDS R18, [R23] ;  /* 0x0000000017127984 */ /* 0x000fe80000000800 */
[----:B------:R-:W1:Y:S02]  /*0670*/  LDS R21, [R21] ;  /* 0x0000000015157984 */ /* 0x000e640000000800 */
[----:B-1----:R-:W-:-:S05]  /*0680*/  VIADDMNMX R18, R21, R22, R18, PT ;  /* 0x0000001615127246 */ /* 0x002fca0003800112 */
[----:B------:R3:W-:Y:S01]  /*0690*/  STS [R23], R18 ;  /* 0x0000001217007388 */ /* 0x0007e20000000800 */
[----:B------:R-:W-:Y:S05]  /*06a0*/  @!P2 BRA `(.L_x_108) ;  /* 0xfffffffc00d0a947 */ /* 0x000fea000383ffff */
.L_x_107:
[----:B------:R-:W-:Y:S05]  /*06b0*/  BSYNC.RECONVERGENT B1 ;  /* 0x0000000000017941 */ /* 0x000fea0003800200 */
.L_x_106:
[----:B------:R-:W-:Y:S05]  /*06c0*/  @!P1 BRA `(.L_x_109) ;  /* 0xfffffffc008c9947 */ /* 0x000fea000383ffff */
.L_x_105:
[----:B------:R-:W-:Y:S05]  /*06d0*/  BSYNC.RECONVERGENT B0 ;  /* 0x0000000000007941 */ /* 0x000fea0003800200 */
.L_x_104:
[----:B------:R-:W-:Y:S01]  /*06e0*/  VIADD R17, R17, 0x1 ;  /* 0x0000000111117836 */ /* 0x000fe20000000000 */
[----:B------:R-:W-:Y:S04]  /*06f0*/  BAR.SYNC.DEFER_BLOCKING 0x0 ;  /* 0x0000000000007b1d */ /* 0x000fe80000010000 */
[----:B------:R-:W-:-:S13]  /*0700*/  ISETP.GE.AND P1, PT, R17, R8, PT ;  /* 0x000000081100720c */ /* 0x000fda0003f26270 */
[----:B------:R-:W-:Y:S05]  /*0710*/  @!P1 BRA `(.L_x_110) ;  /* 0xfffffffc00609947 */ /* 0x000fea000383ffff */
.L_x_103:
[----:B------:R-:W-:Y:S01]  /*0720*/  ISETP.GE.AND P1, PT, R7, R6, PT ;  /* 0x000000060700720c */ /* 0x000fe20003f26270 */
[----:B------:R-:W-:-:S12]  /*0730*/  BSSY.RECONVERGENT B0, `(.L_x_111) ;  /* 0x000001f000007945 */ /* 0x000fd80003800200 */
[----:B------:R-:W-:Y:S05]  /*0740*/  @P1 BRA `(.L_x_112) ;  /* 0x0000000000741947 */ /* 0x000fea0003800000 */
[----:B------:R-:W3:Y:S01]  /*0750*/  LDC R5, c[0x0][0x390] ;  /* 0x0000e400ff057b82 */ /* 0x000ee20000000800 */
[----:B------:R-:W-:Y:S01]  /*0760*/  MOV R13, R7 ;  /* 0x00000007000d7202 */ /* 0x000fe20000000f00 */
[----:B---3--:R-:W-:-:S07]  /*0770*/  IMAD R23, R5, UR5, R0 ;  /* 0x0000000505177c24 */ /* 0x008fce000f8e0200 */
.L_x_116:
[----:B------:R-:W-:Y:S01]  /*0780*/  ISETP.GE.AND P1, PT, R23, R12, PT ;  /* 0x0000000c1700720c */ /* 0x000fe20003f26270 */
[----:B------:R-:W-:-:S12]  /*0790*/  BSSY.RECONVERGENT B1, `(.L_x_113) ;  /* 0x0000015000017945 */ /* 0x000fd80003800200 */
[----:B0-----:R-:W-:Y:S05]  /*07a0*/  @P1 BRA `(.L_x_114) ;  /* 0x00000000004c1947 */ /* 0x001fea0003800000 */
[----:B------:R-:W0:Y:S01]  /*07b0*/  S2R R15, SR_CgaCtaId ;  /* 0x00000000000f7919 */ /* 0x000e220000008800 */
[----:B------:R-:W1:Y:S01]  /*07c0*/  LDC R20, c[0x0][0x390] ;  /* 0x0000e400ff147b82 */ /* 0x000e620000000800 */
[----:B------:R-:W-:Y:S01]  /*07d0*/  MOV R14, 0x400 ;  /* 0x00000400000e7802 */ /* 0x000fe20000000f00 */
[----:B------:R-:W-:Y:S01]  /*07e0*/  IMAD.IADD R21, R13, 0x1, -R9 ;  /* 0x000000010d157824 */ /* 0x000fe200078e0a09 */
[----:B------:R-:W-:Y:S01]  /*07f0*/  IADD3 R18, PT, PT, RZ, -UR5, RZ ;  /* 0x80000005ff127c10 */ /* 0x000fe2000fffe0ff */
[----:B------:R-:W-:-:S04]  /*0800*/  IMAD.MOV.U32 R17, RZ, RZ, R23 ;  /* 0x000000ffff117224 */ /* 0x000fc800078e0017 */
[----:B------:R-:W2:Y:S08]  /*0810*/  LDC R22, c[0x0][0x388] ;  /* 0x0000e200ff167b82 */ /* 0x000eb00000000800 */
[----:B------:R-:W3:Y:S01]  /*0820*/  LDC.64 R4, c[0x0][0x380] ;  /* 0x0000e000ff047b82 */ /* 0x000ee20000000a00 */
[----:B0-----:R-:W-:-:S07]  /*0830*/  LEA R25, R15, R14, 0x18 ;  /* 0x0000000e0f197211 */ /* 0x001fce00078ec0ff */
.L_x_115:
[--C-:B01----:R-:W-:Y:S02]  /*0840*/  IMAD R14, R20, R18, R17.reuse ;  /* 0x00000012140e7224 */ /* 0x103fe400078e0211 */
[----:B--2---:R-:W-:Y:S01]  /*0850*/  IMAD R15, R13, R22, R17 ;  /* 0x000000160d0f7224 */ /* 0x004fe200078e0211 */
[----:B------:R-:W-:Y:S01]  /*0860*/  IADD3 R17, PT, PT, R2, R17, RZ ;  /* 0x0000001102117210 */ /* 0x000fe20007ffe0ff */
[----:B------:R-:W-:-:S03]  /*0870*/  IMAD R14, R21, 0x40, R14 ;  /* 0x00000040150e7824 */ /* 0x000fc600078e020e */
[----:B------:R-:W-:Y:S01]  /*0880*/  ISETP.GE.AND P1, PT, R17, R12, PT ;  /* 0x0000000c1100720c */ /* 0x000fe20003f26270 */
[----:B------:R-:W-:Y:S02]  /*0890*/  IMAD R16, R14, 0x4, R25 ;  /* 0x000000040e107824 */ /* 0x000fe400078e0219 */
[----:B---3--:R-:W-:-:S03]  /*08a0*/  IMAD.WIDE R14, R15, 0x4, R4 ;  /* 0x000000040f0e7825 */ /* 0x008fc600078e0204 */
[----:B------:R-:W0:Y:S04]  /*08b0*/  LDS R19, [R16] ;  /* 0x0000000010137984 */ /* 0x000e280000000800 */
[----:B0-----:R0:W-:Y:S03]  /*08c0*/  STG.E desc[UR10][R14.64], R19 ;  /* 0x000000130e007986 */ /* 0x0011e6000c10190a */
[----:B------:R-:W-:Y:S05]  /*08d0*/  @!P1 BRA `(.L_x_115) ;  /* 0xfffffffc00d89947 */ /* 0x000fea000383ffff */
.L_x_114:
[----:B------:R-:W-:Y:S05]  /*08e0*/  BSYNC.RECONVERGENT B1 ;  /* 0x0000000000017941 */ /* 0x000fea0003800200 */
.L_x_113:
[----:B------:R-:W-:-:S05]  /*08f0*/  VIADD R13, R13, UR9 ;  /* 0x000000090d0d7c36 */ /* 0x000fca0008000000 */
[----:B------:R-:W-:-:S13]  /*0900*/  ISETP.GE.AND P1, PT, R13, R6, PT ;  /* 0x000000060d00720c */ /* 0x000fda0003f26270 */
[----:B------:R-:W-:Y:S05]  /*0910*/  @!P1 BRA `(.L_x_116) ;  /* 0xfffffffc00989947 */ /* 0x000fea000383ffff */
.L_x_112:
[----:B------:R-:W-:Y:S05]  /*0920*/  BSYNC.RECONVERGENT B0 ;  /* 0x0000000000007941 */ /* 0x000fea0003800200 */
.L_x_111:
[----:B------:R-:W1:Y:S01]  /*0930*/  LDCU UR7, c[0x0][0x3a0] ;  /* 0x00007400ff0777ac */ /* 0x000e620008000800 */
[----:B------:R-:W1:Y:S01]  /*0940*/  LDCU UR8, c[0x0][0x39c] ;  /* 0x00007380ff0877ac */ /* 0x000e620008000800 */
[----:B------:R-:W2:Y:S01]  /*0950*/  LDCU UR6, c[0x0][0x374] ;  /* 0x00006e80ff0677ac */ /* 0x000ea20008000800 */
[----:B-1----:R-:W-:Y:S02]  /*0960*/  UIADD3 UR7, UPT, UPT, UR7, UR8, URZ ;  /* 0x0000000807077290 */ /* 0x002fe4000fffe0ff */
[----:B--2---:R-:W-:-:S04]  /*0970*/  UIADD3 UR5, UPT, UPT, UR6, UR5, URZ ;  /* 0x0000000506057290 */ /* 0x004fc8000fffe0ff */
[----:B------:R-:W-:-:S09]  /*0980*/  UISETP.GE.AND UP0, UPT, UR5, UR7, UPT ;  /* 0x000000070500728c */ /* 0x000fd2000bf06270 */
[----:B------:R-:W-:Y:S05]  /*0990*/  BRA.U !UP0, `(.L_x_117) ;  /* 0xfffffff908207547 */ /* 0x000fea000b83ffff */
.L_x_96:
[----:B------:R-:W1:Y:S01]  /*09a0*/  LDC R4, c[0x0][0x370] ;  /* 0x0000dc00ff047b82 */ /* 0x000e620000000800 */
[----:B------:R-:W2:Y:S01]  /*09b0*/  LDCU UR5, c[0x0][0x3a4] ;  /* 0x00007480ff0577ac */ /* 0x000ea20008000800 */
[----:B------:R-:W2:Y:S02]  /*09c0*/  LDCU UR6, c[0x0][0x398] ;  /* 0x00007300ff0677ac */ /* 0x000ea40008000800 */
[----:B--2---:R-:W-:Y:S01]  /*09d0*/  UIADD3 UR5, UPT, UPT, UR5, UR6, URZ ;  /* 0x0000000605057290 */ /* 0x004fe2000fffe0ff */
[----:B-1----:R-:W-:-:S05]  /*09e0*/  IADD3 R11, PT, PT, R4, R11, RZ ;  /* 0x0000000b040b7210 */ /* 0x002fca0007ffe0ff */
[----:B------:R-:W-:-:S13]  /*09f0*/  ISETP.GE.AND P1, PT, R11, UR5, PT ;  /* 0x000000050b007c0c */ /* 0x000fda000bf26270 */
[----:B------:R-:W-:Y:S05]  /*0a00*/  @!P1 BRA `(.L_x_118) ;  /* 0xfffffff400d49947 */ /* 0x000fea000383ffff */
[----:B0-----:R-:W-:Y:S05]  /*0a10*/  EXIT ;  /* 0x000000000000794d */ /* 0x001fea0003800000 */
.L_x_119:
        /* <DEDUP_REMOVED lines=14> */
.L_x_123:


//--------------------- .nv.shared._Z16phase22_cal_cudaPiiiiiiiii --------------------------
	.section	.nv.shared._Z16phase22_cal_cudaPiiiiiiiii,"aw",@nobits
	.sectionflags	@""
	.align	16
	.zero		1024


//--------------------- .nv.shared.reserved.0     --------------------------
	.section	.nv.shared.reserved.0,"aw",@nobits
	.weak		__nv_reservedSMEM_offset_0_alias
	.size		__nv_reservedSMEM_offset_0_alias, 0, 64
	.other		__nv_reservedSMEM_offset_0_alias,@"STO_CUDA_RESERVED_SHARED STV_DEFAULT"
__nv_reservedSMEM_offset_0_alias:
	.zero		0
	.zero		64


//--------------------- .nv.shared._Z16phase21_cal_cudaPiiiiiiiii --------------------------
	.section	.nv.shared._Z16phase21_cal_cudaPiiiiiiiii,"aw",@nobits
	.sectionflags	@""
	.align	16
	.zero		1024


//--------------------- .nv.shared._Z15phase3_cal_cudaPiiiiiiiii --------------------------
	.section	.nv.shared._Z15phase3_cal_cudaPiiiiiiiii,"aw",@nobits
	.sectionflags	@""
	.align	16
	.zero		1024


//--------------------- .nv.shared._Z15phase1_cal_cudaPiiiiiiiii --------------------------
	.section	.nv.shared._Z15phase1_cal_cudaPiiiiiiiii,"aw",@nobits
	.sectionflags	@""
	.align	16
	.zero		1024


//--------------------- .nv.constant0._Z16phase22_cal_cudaPiiiiiiiii --------------------------
	.section	.nv.constant0._Z16phase22_cal_cudaPiiiiiiiii,"a",@progbits
	.sectionflags	@""
	.align	4
.nv.constant0._Z16phase22_cal_cudaPiiiiiiiii:
	.zero		936


//--------------------- .nv.constant0._Z16phase21_cal_cudaPiiiiiiiii --------------------------
	.section	.nv.constant0._Z16phase21_cal_cudaPiiiiiiiii,"a",@progbits
	.sectionflags	@""
	.align	4
.nv.constant0._Z16phase21_cal_cudaPiiiiiiiii:
	.zero		936


//--------------------- .nv.constant0._Z15phase3_cal_cudaPiiiiiiiii --------------------------
	.section	.nv.constant0._Z15phase3_cal_cudaPiiiiiiiii,"a",@progbits
	.sectionflags	@""
	.align	4
.nv.constant0._Z15phase3_cal_cudaPiiiiiiiii:
	.zero		936


//--------------------- .nv.constant0._Z15phase1_cal_cudaPiiiiiiiii --------------------------
	.section	.nv.constant0._Z15phase1_cal_cudaPiiiiiiiii,"a",@progbits
	.sectionflags	@""
	.align	4
.nv.constant0._Z15phase1_cal_cudaPiiiiiiiii:
	.zero		936


//--------------------- SYMBOLS --------------------------

	.type		.nv.reservedSmem.offset0,@object
	.size		.nv.reservedSmem.offset0,0x4
	.type		.nv.reservedSmem.cap,@object
	.size		.nv.reservedSmem.cap,0x4
